	.target	sm_100a

	.elftype	@"ET_EXEC"


//--------------------- .note.nv.tkinfo           --------------------------
	.section	.note.nv.tkinfo,"",@"SHT_NOTE"
	.sectionflags	@"SHF_NOTE_NV_TKINFO"
	.tkinfo
        /*0018*/ 	.word	0x00000002
        /*0030*/ 	.string	""
        /*0030*/ 	.string	"ptxas"
        /*0030*/ 	.string	"Cuda compilation tools, release 13.0, V13.0.88"
        /*0030*/ 	.string	"Build cuda_13.0.r13.0/compiler.36424714_0"
        /*0030*/ 	.string	"-arch sm_100a -m 64 "



//--------------------- .note.nv.cuinfo           --------------------------
	.section	.note.nv.cuinfo,"",@"SHT_NOTE"
	.sectionflags	@"SHF_NOTE_NV_CUINFO"
        /*0018*/ 	.short	0x0002
        /*001a*/ 	.short	0x0064
        /*001c*/ 	.short	0x0082
	.zero		2


//--------------------- .nv.info                  --------------------------
	.section	.nv.info,"",@"SHT_CUDA_INFO"
	.align	4


	//----- nvinfo : EIATTR_REGCOUNT
	.align		4
        /*0000*/ 	.byte	0x04, 0x2f
        /*0002*/ 	.short	(.L_19 - .L_18)
	.align		4
.L_18:
        /*0004*/ 	.word	index@(_ZN7cutlass13device_kernelINS_4gemm6kernel13GemmUniversalIN4cute5tupleIJiiiiEEENS1_10collective13CollectiveMmaINS1_35MainloopSm100TmaUmmaWarpSpecializedILi2ELi2ELi4ENS5_IJNS4_1CILi1EEESB_SB_EEEEENS5_IJNSA_ILi64EEENSA_ILi256EEESE_EEEfNS5_IJlSB_lEEEfSH_NS4_8TiledMMAINS4_8MMA_AtomIJNS4_17SM100_MMA_TF32_SSINS_10tfloat32_tESL_fLi64ELi256ELNS4_4UMMA5MajorE0ELSN_0ELNSM_7ScaleInE0ELSO_0EEEEEENS4_6LayoutISC_NS5_IJNSA_ILi0EEESS_SS_EEEEENS5_IJNS4_10UnderscoreESV_SV_EEEEENS4_13SM90_TMA_LOADENS4_14ComposedLayoutINS4_7SwizzleILi3ELi4ELi3EEENS4_18smem_ptr_flag_bitsILi32EEENSR_INS5_IJNSA_ILi8EEENSA_ILi32EEEEEENS5_IJS15_SB_EEEEEEEvNS4_8identityESY_S19_vS1A_EENS_8epilogue10collective18CollectiveEpilogueINS1C_23Sm100TmaWarpSpecializedILi4ELi2ELi16ELb1ELb0EEEJSG_NS5_IJNSR_ISE_SB_EENSR_IS15_SB_EEEEEfSH_fSH_NS1C_6fusion15FusionCallbacksIS1G_NS1K_17LinearCombinationIffffLNS_15FloatRoundStyleE2EEESG_S1J_JEEENS4_5SM1004TMEM4LOAD26SM100_TMEM_LOAD_16dp128b8xESY_S19_NS4_17SM75_U32x4_LDSM_NENS4_14SM90_TMA_STOREES19_NS4_17SM90_U32x4_STSM_NENS4_39AutoVectorizingCopyWithAssumedAlignmentILi128EEEEEEvvEEEEvNT_6ParamsE)
        /*0008*/ 	.word	0x0000005e


	//----- nvinfo : EIATTR_FRAME_SIZE
	.align		4
.L_19:
        /*000c*/ 	.byte	0x04, 0x11
        /*000e*/ 	.short	(.L_21 - .L_20)
	.align		4
.L_20:
        /*0010*/ 	.word	index@($__internal_2_$__cuda_sm10x_tcgen05_guardrail_trap_unallocated_columns_being_dealloced)
        /*0014*/ 	.word	0x00000000


	//----- nvinfo : EIATTR_FRAME_SIZE
	.align		4
.L_21:
        /*0018*/ 	.byte	0x04, 0x11
        /*001a*/ 	.short	(.L_23 - .L_22)
	.align		4
.L_22:
        /*001c*/ 	.word	index@($__internal_1_$__cuda_sm10x_tcgen05_guardrail_trap_phase_invalid_during_alloc)
        /*0020*/ 	.word	0x00000000


	//----- nvinfo : EIATTR_FRAME_SIZE
	.align		4
.L_23:
        /*0024*/ 	.byte	0x04, 0x11
        /*0026*/ 	.short	(.L_25 - .L_24)
	.align		4
.L_24:
        /*0028*/ 	.word	index@($__internal_0_$__cuda_sm10x_tcgen05_guardrail_trap_col_being_dealloced_not_returned_by_alloc)
        /*002c*/ 	.word	0x00000000


	//----- nvinfo : EIATTR_FRAME_SIZE
	.align		4
.L_25:
        /*0030*/ 	.byte	0x04, 0x11
        /*0032*/ 	.short	(.L_27 - .L_26)
	.align		4
.L_26:
        /*0034*/ 	.word	index@(_ZN7cutlass13device_kernelINS_4gemm6kernel13GemmUniversalIN4cute5tupleIJiiiiEEENS1_10collective13CollectiveMmaINS1_35MainloopSm100TmaUmmaWarpSpecializedILi2ELi2ELi4ENS5_IJNS4_1CILi1EEESB_SB_EEEEENS5_IJNSA_ILi64EEENSA_ILi256EEESE_EEEfNS5_IJlSB_lEEEfSH_NS4_8TiledMMAINS4_8MMA_AtomIJNS4_17SM100_MMA_TF32_SSINS_10tfloat32_tESL_fLi64ELi256ELNS4_4UMMA5MajorE0ELSN_0ELNSM_7ScaleInE0ELSO_0EEEEEENS4_6LayoutISC_NS5_IJNSA_ILi0EEESS_SS_EEEEENS5_IJNS4_10UnderscoreESV_SV_EEEEENS4_13SM90_TMA_LOADENS4_14ComposedLayoutINS4_7SwizzleILi3ELi4ELi3EEENS4_18smem_ptr_flag_bitsILi32EEENSR_INS5_IJNSA_ILi8EEENSA_ILi32EEEEEENS5_IJS15_SB_EEEEEEEvNS4_8identityESY_S19_vS1A_EENS_8epilogue10collective18CollectiveEpilogueINS1C_23Sm100TmaWarpSpecializedILi4ELi2ELi16ELb1ELb0EEEJSG_NS5_IJNSR_ISE_SB_EENSR_IS15_SB_EEEEEfSH_fSH_NS1C_6fusion15FusionCallbacksIS1G_NS1K_17LinearCombinationIffffLNS_15FloatRoundStyleE2EEESG_S1J_JEEENS4_5SM1004TMEM4LOAD26SM100_TMEM_LOAD_16dp128b8xESY_S19_NS4_17SM75_U32x4_LDSM_NENS4_14SM90_TMA_STOREES19_NS4_17SM90_U32x4_STSM_NENS4_39AutoVectorizingCopyWithAssumedAlignmentILi128EEEEEEvvEEEEvNT_6ParamsE)
        /*0038*/ 	.word	0x00000000


	//----- nvinfo : EIATTR_MIN_STACK_SIZE
	.align		4
.L_27:
        /*003c*/ 	.byte	0x04, 0x12
        /*003e*/ 	.short	(.L_29 - .L_28)
	.align		4
.L_28:
        /*0040*/ 	.word	index@(_ZN7cutlass13device_kernelINS_4gemm6kernel13GemmUniversalIN4cute5tupleIJiiiiEEENS1_10collective13CollectiveMmaINS1_35MainloopSm100TmaUmmaWarpSpecializedILi2ELi2ELi4ENS5_IJNS4_1CILi1EEESB_SB_EEEEENS5_IJNSA_ILi64EEENSA_ILi256EEESE_EEEfNS5_IJlSB_lEEEfSH_NS4_8TiledMMAINS4_8MMA_AtomIJNS4_17SM100_MMA_TF32_SSINS_10tfloat32_tESL_fLi64ELi256ELNS4_4UMMA5MajorE0ELSN_0ELNSM_7ScaleInE0ELSO_0EEEEEENS4_6LayoutISC_NS5_IJNSA_ILi0EEESS_SS_EEEEENS5_IJNS4_10UnderscoreESV_SV_EEEEENS4_13SM90_TMA_LOADENS4_14ComposedLayoutINS4_7SwizzleILi3ELi4ELi3EEENS4_18smem_ptr_flag_bitsILi32EEENSR_INS5_IJNSA_ILi8EEENSA_ILi32EEEEEENS5_IJS15_SB_EEEEEEEvNS4_8identityESY_S19_vS1A_EENS_8epilogue10collective18CollectiveEpilogueINS1C_23Sm100TmaWarpSpecializedILi4ELi2ELi16ELb1ELb0EEEJSG_NS5_IJNSR_ISE_SB_EENSR_IS15_SB_EEEEEfSH_fSH_NS1C_6fusion15FusionCallbacksIS1G_NS1K_17LinearCombinationIffffLNS_15FloatRoundStyleE2EEESG_S1J_JEEENS4_5SM1004TMEM4LOAD26SM100_TMEM_LOAD_16dp128b8xESY_S19_NS4_17SM75_U32x4_LDSM_NENS4_14SM90_TMA_STOREES19_NS4_17SM90_U32x4_STSM_NENS4_39AutoVectorizingCopyWithAssumedAlignmentILi128EEEEEEvvEEEEvNT_6ParamsE)
        /*0044*/ 	.word	0x00000000
.L_29:


//--------------------- .nv.compat                --------------------------
	.section	.nv.compat,"",@"SHT_CUDA_COMPAT_INFO"
	.align	4
        /*0000*/ 	.byte	0x02, 0x09, 0x01, 0x00, 0x02, 0x02, 0x02, 0x00, 0x02, 0x05, 0x05, 0x00, 0x03, 0x07, 0x01, 0x01
        /*0010*/ 	.byte	0x02, 0x03, 0x01, 0x00, 0x02, 0x06, 0x01, 0x00, 0x04, 0x0b, 0x08, 0x00, 0x09, 0x00, 0x00, 0x00
        /*0020*/ 	.byte	0x00, 0x00, 0x00, 0x00


//--------------------- .nv.info._ZN7cutlass13device_kernelINS_4gemm6kernel13GemmUniversalIN4cute5tupleIJiiiiEEENS1_10collective13CollectiveMmaINS1_35MainloopSm100TmaUmmaWarpSpecializedILi2ELi2ELi4ENS5_IJNS4_1CILi1EEESB_SB_EEEEENS5_IJNSA_ILi64EEENSA_ILi256EEESE_EEEfNS5_IJlSB_lEEEfSH_NS4_8TiledMMAINS4_8MMA_AtomIJNS4_17SM100_MMA_TF32_SSINS_10tfloat32_tESL_fLi64ELi256ELNS4_4UMMA5MajorE0ELSN_0ELNSM_7ScaleInE0ELSO_0EEEEEENS4_6LayoutISC_NS5_IJNSA_ILi0EEESS_SS_EEEEENS5_IJNS4_10UnderscoreESV_SV_EEEEENS4_13SM90_TMA_LOADENS4_14ComposedLayoutINS4_7SwizzleILi3ELi4ELi3EEENS4_18smem_ptr_flag_bitsILi32EEENSR_INS5_IJNSA_ILi8EEENSA_ILi32EEEEEENS5_IJS15_SB_EEEEEEEvNS4_8identityESY_S19_vS1A_EENS_8epilogue10collective18CollectiveEpilogueINS1C_23Sm100TmaWarpSpecializedILi4ELi2ELi16ELb1ELb0EEEJSG_NS5_IJNSR_ISE_SB_EENSR_IS15_SB_EEEEEfSH_fSH_NS1C_6fusion15FusionCallbacksIS1G_NS1K_17LinearCombinationIffffLNS_15FloatRoundStyleE2EEESG_S1J_JEEENS4_5SM1004TMEM4LOAD26SM100_TMEM_LOAD_16dp128b8xESY_S19_NS4_17SM75_U32x4_LDSM_NENS4_14SM90_TMA_STOREES19_NS4_17SM90_U32x4_STSM_NENS4_39AutoVectorizingCopyWithAssumedAlignmentILi128EEEEEEvvEEEEvNT_6ParamsE --------------------------
	.section	.nv.info._ZN7cutlass13device_kernelINS_4gemm6kernel13GemmUniversalIN4cute5tupleIJiiiiEEENS1_10collective13CollectiveMmaINS1_35MainloopSm100TmaUmmaWarpSpecializedILi2ELi2ELi4ENS5_IJNS4_1CILi1EEESB_SB_EEEEENS5_IJNSA_ILi64EEENSA_ILi256EEESE_EEEfNS5_IJlSB_lEEEfSH_NS4_8TiledMMAINS4_8MMA_AtomIJNS4_17SM100_MMA_TF32_SSINS_10tfloat32_tESL_fLi64ELi256ELNS4_4UMMA5MajorE0ELSN_0ELNSM_7ScaleInE0ELSO_0EEEEEENS4_6LayoutISC_NS5_IJNSA_ILi0EEESS_SS_EEEEENS5_IJNS4_10UnderscoreESV_SV_EEEEENS4_13SM90_TMA_LOADENS4_14ComposedLayoutINS4_7SwizzleILi3ELi4ELi3EEENS4_18smem_ptr_flag_bitsILi32EEENSR_INS5_IJNSA_ILi8EEENSA_ILi32EEEEEENS5_IJS15_SB_EEEEEEEvNS4_8identityESY_S19_vS1A_EENS_8epilogue10collective18CollectiveEpilogueINS1C_23Sm100TmaWarpSpecializedILi4ELi2ELi16ELb1ELb0EEEJSG_NS5_IJNSR_ISE_SB_EENSR_IS15_SB_EEEEEfSH_fSH_NS1C_6fusion15FusionCallbacksIS1G_NS1K_17LinearCombinationIffffLNS_15FloatRoundStyleE2EEESG_S1J_JEEENS4_5SM1004TMEM4LOAD26SM100_TMEM_LOAD_16dp128b8xESY_S19_NS4_17SM75_U32x4_LDSM_NENS4_14SM90_TMA_STOREES19_NS4_17SM90_U32x4_STSM_NENS4_39AutoVectorizingCopyWithAssumedAlignmentILi128EEEEEEvvEEEEvNT_6ParamsE,"",@"SHT_CUDA_INFO"
	.sectionflags	@""
	.align	4


	//----- nvinfo : EIATTR_CUDA_API_VERSION
	.align		4
        /*0000*/ 	.byte	0x04, 0x37
        /*0002*/ 	.short	(.L_31 - .L_30)
.L_30:
        /*0004*/ 	.word	0x00000082


	//----- nvinfo : EIATTR_KPARAM_INFO
	.align		4
.L_31:
        /*0008*/ 	.byte	0x04, 0x17
        /*000a*/ 	.short	(.L_33 - .L_32)
.L_32:
        /*000c*/ 	.word	0x00000000
        /*0010*/ 	.short	0x0000
        /*0012*/ 	.short	0x0000
        /*0014*/ 	.byte	0x00, 0xf0, 0x01, 0x20


	//----- nvinfo : EIATTR_AT_ENTRY_FRAGMENTS
	.align		4
.L_33:
        /*0018*/ 	.byte	0x04, 0x4f
        /*001a*/ 	.short	(.L_35 - .L_34)


	//   ....[0]....
.L_34:
        /*001c*/ 	.word	0x00000006


	//----- nvinfo : EIATTR_RESERVED_SMEM_USED
	.align		4
.L_35:
        /*0020*/ 	.byte	0x01, 0x41
	.zero		2


	//----- nvinfo : EIATTR_SPARSE_MMA_MASK
	.align		4
        /*0024*/ 	.byte	0x03, 0x50
        /*0026*/ 	.short	0x0000


	//----- nvinfo : EIATTR_TCGEN05_1CTA_USED
	.align		4
        /*0028*/ 	.byte	0x01, 0x51
	.zero		2


	//----- nvinfo : EIATTR_MAXREG_COUNT
	.align		4
        /*002c*/ 	.byte	0x03, 0x1b
        /*002e*/ 	.short	0x00ff


	//----- nvinfo : EIATTR_NUM_BARRIERS
	.align		4
        /*0030*/ 	.byte	0x02, 0x4c
        /*0032*/ 	.byte	0x07
	.zero		1


	//----- nvinfo : EIATTR_EXTERNS
	.align		4
        /*0034*/ 	.byte	0x04, 0x0f
        /*0036*/ 	.short	(.L_37 - .L_36)


	//   ....[0]....
	.align		4
.L_36:
        /*0038*/ 	.word	index@(__assertfail)


	//----- nvinfo : EIATTR_MERCURY_ISA_VERSION
	.align		4
.L_37:
        /*003c*/ 	.byte	0x03, 0x5f
        /*003e*/ 	.short	0x0101


	//----- nvinfo : EIATTR_INT_WARP_WIDE_INSTR_OFFSETS
	.align		4
        /*0040*/ 	.byte	0x04, 0x31
        /*0042*/ 	.short	(.L_39 - .L_38)


	//   ....[0]....
.L_38:
        /*0044*/ 	.word	0x00001f00


	//   ....[1]....
        /*0048*/ 	.word	0x00003a40


	//   ....[2]....
        /*004c*/ 	.word	0x00003a70


	//   ....[3]....
        /*0050*/ 	.word	0x00003ac0


	//   ....[4]....
        /*0054*/ 	.word	0x000043c0


	//   ....[5]....
        /*0058*/ 	.word	0x00004420


	//   ....[6]....
        /*005c*/ 	.word	0x00004510


	//   ....[7]....
        /*0060*/ 	.word	0x00004580


	//   ....[8]....
        /*0064*/ 	.word	0x00004670


	//   ....[9]....
        /*0068*/ 	.word	0x000046e0


	//   ....[10]....
        /*006c*/ 	.word	0x000047e0


	//   ....[11]....
        /*0070*/ 	.word	0x00004860


	//   ....[12]....
        /*0074*/ 	.word	0x00004960


	//   ....[13]....
        /*0078*/ 	.word	0x00004a30


	//   ....[14]....
        /*007c*/ 	.word	0x00004ad0


	//   ....[15]....
        /*0080*/ 	.word	0x00004ba0


	//   ....[16]....
        /*0084*/ 	.word	0x00004c50


	//   ....[17]....
        /*0088*/ 	.word	0x00004d30


	//   ....[18]....
        /*008c*/ 	.word	0x00004eb0


	//   ....[19]....
        /*0090*/ 	.word	0x00005000


	//----- nvinfo : EIATTR_COOP_GROUP_MASK_REGIDS
	.align		4
.L_39:
        /*0094*/ 	.byte	0x04, 0x29
        /*0096*/ 	.short	(.L_41 - .L_40)


	//   ....[0]....
.L_40:
        /*0098*/ 	.word	0xffffffff


	//   ....[1]....
        /*009c*/ 	.word	0xffffffff


	//   ....[2]....
        /*00a0*/ 	.word	0xffffffff


	//   ....[3]....
        /*00a4*/ 	.word	0xffffffff


	//   ....[4]....
        /*00a8*/ 	.word	0xffffffff


	//   ....[5]....
        /*00ac*/ 	.word	0xffffffff


	//   ....[6]....
        /*00b0*/ 	.word	0xffffffff


	//   ....[7]....
        /*00b4*/ 	.word	0xffffffff


	//   ....[8]....
        /*00b8*/ 	.word	0xffffffff


	//   ....[9]....
        /*00bc*/ 	.word	0xffffffff


	//   ....[10]....
        /*00c0*/ 	.word	0xffffffff


	//   ....[11]....
        /*00c4*/ 	.word	0xffffffff


	//   ....[12]....
        /*00c8*/ 	.word	0xffffffff


	//----- nvinfo : EIATTR_COOP_GROUP_INSTR_OFFSETS
	.align		4
.L_41:
        /*00cc*/ 	.byte	0x04, 0x28
        /*00ce*/ 	.short	(.L_43 - .L_42)


	//   ....[0]....
.L_42:
        /*00d0*/ 	.word	0x00000090


	//   ....[1]....
        /*00d4*/ 	.word	0x000004d0


	//   ....[2]....
        /*00d8*/ 	.word	0x00000600


	//   ....[3]....
        /*00dc*/ 	.word	0x000007a0


	//   ....[4]....
        /*00e0*/ 	.word	0x000008a0


	//   ....[5]....
        /*00e4*/ 	.word	0x00000a10


	//   ....[6]....
        /*00e8*/ 	.word	0x00000bb0


	//   ....[7]....
        /*00ec*/ 	.word	0x00001de0


	//   ....[8]....
        /*00f0*/ 	.word	0x00002aa0


	//   ....[9]....
        /*00f4*/ 	.word	0x00002cb0


	//   ....[10]....
        /*00f8*/ 	.word	0x00002ce0


	//   ....[11]....
        /*00fc*/ 	.word	0x00003930


	//   ....[12]....
        /*0100*/ 	.word	0x00003b60


	//----- nvinfo : EIATTR_VRC_CTA_INIT_COUNT
	.align		4
.L_43:
        /*0104*/ 	.byte	0x02, 0x4a
        /*0106*/ 	.byte	0x80
	.zero		1


	//----- nvinfo : EIATTR_SYSCALL_OFFSETS
	.align		4
        /*0108*/ 	.byte	0x04, 0x46
        /*010a*/ 	.short	(.L_45 - .L_44)


	//   ....[0]....
.L_44:
        /*010c*/ 	.word	0x00005ab0


	//   ....[1]....
        /*0110*/ 	.word	0x00005ba0


	//   ....[2]....
        /*0114*/ 	.word	0x000063c0


	//   ....[3]....
        /*0118*/ 	.word	0x00006b80


	//   ....[4]....
        /*011c*/ 	.word	0x000072e0


	//   ....[5]....
        /*0120*/ 	.word	0x00007a90


	//   ....[6]....
        /*0124*/ 	.word	0x00008240


	//   ....[7]....
        /*0128*/ 	.word	0x00008a20


	//   ....[8]....
        /*012c*/ 	.word	0x000091d0


	//   ....[9]....
        /*0130*/ 	.word	0x00009930


	//----- nvinfo : EIATTR_MBARRIER_INSTR_OFFSETS
	.align		4
.L_45:
        /*0134*/ 	.byte	0x04, 0x39
        /*0136*/ 	.short	(.L_47 - .L_46)


	//   ....[0]....
.L_46:
        /*0138*/ 	.word	0x000005b0
        /*013c*/ 	.word	0x000000ff
        /*0140*/ 	.word	0x00000000
        /*0144*/ 	.short	0x0100
        /*0146*/ 	.byte	0x05
	.zero		1


	//   ....[1]....
        /*0148*/ 	.word	0x000005c0
        /*014c*/ 	.word	0x000000ff
        /*0150*/ 	.word	0x00000010
        /*0154*/ 	.short	0x0100
        /*0156*/ 	.byte	0x05
	.zero		1


	//   ....[2]....
        /*0158*/ 	.word	0x000005d0
        /*015c*/ 	.word	0x000000ff
        /*0160*/ 	.word	0x00000008
        /*0164*/ 	.short	0x0100
        /*0166*/ 	.byte	0x05
	.zero		1


	//   ....[3]....
        /*0168*/ 	.word	0x000005e0
        /*016c*/ 	.word	0x000000ff
        /*0170*/ 	.word	0x00000018
        /*0174*/ 	.short	0x0100
        /*0176*/ 	.byte	0x05
	.zero		1


	//   ....[4]....
        /*0178*/ 	.word	0x00000710
        /*017c*/ 	.word	0x000000ff
        /*0180*/ 	.word	0x00000020
        /*0184*/ 	.short	0x0100
        /*0186*/ 	.byte	0x07
	.zero		1


	//   ....[5]....
        /*0188*/ 	.word	0x00000720
        /*018c*/ 	.word	0x000000ff
        /*0190*/ 	.word	0x00000040
        /*0194*/ 	.short	0x0100
        /*0196*/ 	.byte	0x07
	.zero		1


	//   ....[6]....
        /*0198*/ 	.word	0x00000730
        /*019c*/ 	.word	0x000000ff
        /*01a0*/ 	.word	0x00000028
        /*01a4*/ 	.short	0x0100
        /*01a6*/ 	.byte	0x07
	.zero		1


	//   ....[7]....
        /*01a8*/ 	.word	0x00000740
        /*01ac*/ 	.word	0x000000ff
        /*01b0*/ 	.word	0x00000048
        /*01b4*/ 	.short	0x0100
        /*01b6*/ 	.byte	0x07
	.zero		1


	//   ....[8]....
        /*01b8*/ 	.word	0x00000750
        /*01bc*/ 	.word	0x000000ff
        /*01c0*/ 	.word	0x00000030
        /*01c4*/ 	.short	0x0100
        /*01c6*/ 	.byte	0x07
	.zero		1


	//   ....[9]....
        /*01c8*/ 	.word	0x00000760
        /*01cc*/ 	.word	0x000000ff
        /*01d0*/ 	.word	0x00000050
        /*01d4*/ 	.short	0x0100
        /*01d6*/ 	.byte	0x07
	.zero		1


	//   ....[10]....
        /*01d8*/ 	.word	0x00000770
        /*01dc*/ 	.word	0x000000ff
        /*01e0*/ 	.word	0x00000038
        /*01e4*/ 	.short	0x0100
        /*01e6*/ 	.byte	0x07
	.zero		1


	//   ....[11]....
        /*01e8*/ 	.word	0x00000780
        /*01ec*/ 	.word	0x000000ff
        /*01f0*/ 	.word	0x00000058
        /*01f4*/ 	.short	0x0100
        /*01f6*/ 	.byte	0x07
	.zero		1


	//   ....[12]....
        /*01f8*/ 	.word	0x00000870
        /*01fc*/ 	.word	0x000000ff
        /*0200*/ 	.word	0x00000060
        /*0204*/ 	.short	0x0100
        /*0206*/ 	.byte	0x05
	.zero		1


	//   ....[13]....
        /*0208*/ 	.word	0x00000880
        /*020c*/ 	.word	0x000000ff
        /*0210*/ 	.word	0x00000068
        /*0214*/ 	.short	0x0100
        /*0216*/ 	.byte	0x05
	.zero		1


	//   ....[14]....
        /*0218*/ 	.word	0x000009c0
        /*021c*/ 	.word	0x000000ff
        /*0220*/ 	.word	0x00000070
        /*0224*/ 	.short	0x0100
        /*0226*/ 	.byte	0x05
	.zero		1


	//   ....[15]....
        /*0228*/ 	.word	0x000009d0
        /*022c*/ 	.word	0x000000ff
        /*0230*/ 	.word	0x00000080
        /*0234*/ 	.short	0x0100
        /*0236*/ 	.byte	0x05
	.zero		1


	//   ....[16]....
        /*0238*/ 	.word	0x000009e0
        /*023c*/ 	.word	0x000000ff
        /*0240*/ 	.word	0x00000078
        /*0244*/ 	.short	0x0100
        /*0246*/ 	.byte	0x05
	.zero		1


	//   ....[17]....
        /*0248*/ 	.word	0x000009f0
        /*024c*/ 	.word	0x000000ff
        /*0250*/ 	.word	0x00000088
        /*0254*/ 	.short	0x0100
        /*0256*/ 	.byte	0x05
	.zero		1


	//   ....[18]....
        /*0258*/ 	.word	0x00000b20
        /*025c*/ 	.word	0x000000ff
        /*0260*/ 	.word	0x00000090
        /*0264*/ 	.short	0x0100
        /*0266*/ 	.byte	0x07
	.zero		1


	//   ....[19]....
        /*0268*/ 	.word	0x00000b30
        /*026c*/ 	.word	0x000000ff
        /*0270*/ 	.word	0x000000b0
        /*0274*/ 	.short	0x0100
        /*0276*/ 	.byte	0x07
	.zero		1


	//   ....[20]....
        /*0278*/ 	.word	0x00000b40
        /*027c*/ 	.word	0x000000ff
        /*0280*/ 	.word	0x00000098
        /*0284*/ 	.short	0x0100
        /*0286*/ 	.byte	0x07
	.zero		1


	//   ....[21]....
        /*0288*/ 	.word	0x00000b50
        /*028c*/ 	.word	0x000000ff
        /*0290*/ 	.word	0x000000b8
        /*0294*/ 	.short	0x0100
        /*0296*/ 	.byte	0x07
	.zero		1


	//   ....[22]....
        /*0298*/ 	.word	0x00000b60
        /*029c*/ 	.word	0x000000ff
        /*02a0*/ 	.word	0x000000a0
        /*02a4*/ 	.short	0x0100
        /*02a6*/ 	.byte	0x07
	.zero		1


	//   ....[23]....
        /*02a8*/ 	.word	0x00000b70
        /*02ac*/ 	.word	0x000000ff
        /*02b0*/ 	.word	0x000000c0
        /*02b4*/ 	.short	0x0100
        /*02b6*/ 	.byte	0x07
	.zero		1


	//   ....[24]....
        /*02b8*/ 	.word	0x00000b80
        /*02bc*/ 	.word	0x000000ff
        /*02c0*/ 	.word	0x000000a8
        /*02c4*/ 	.short	0x0100
        /*02c6*/ 	.byte	0x07
	.zero		1


	//   ....[25]....
        /*02c8*/ 	.word	0x00000b90
        /*02cc*/ 	.word	0x000000ff
        /*02d0*/ 	.word	0x000000c8
        /*02d4*/ 	.short	0x0100
        /*02d6*/ 	.byte	0x07
	.zero		1


	//   ....[26]....
        /*02d8*/ 	.word	0x00000c80
        /*02dc*/ 	.word	0x000000ff
        /*02e0*/ 	.word	0x000000d0
        /*02e4*/ 	.short	0x0100
        /*02e6*/ 	.byte	0x05
	.zero		1


	//   ....[27]....
        /*02e8*/ 	.word	0x00000c90
        /*02ec*/ 	.word	0x000000ff
        /*02f0*/ 	.word	0x000000e0
        /*02f4*/ 	.short	0x0100
        /*02f6*/ 	.byte	0x05
	.zero		1


	//   ....[28]....
        /*02f8*/ 	.word	0x00000ca0
        /*02fc*/ 	.word	0x000000ff
        /*0300*/ 	.word	0x000000d8
        /*0304*/ 	.short	0x0100
        /*0306*/ 	.byte	0x05
	.zero		1


	//   ....[29]....
        /*0308*/ 	.word	0x00000cb0
        /*030c*/ 	.word	0x000000ff
        /*0310*/ 	.word	0x000000e8
        /*0314*/ 	.short	0x0100
        /*0316*/ 	.byte	0x05
	.zero		1


	//   ....[30]....
        /*0318*/ 	.word	0x00001580
        /*031c*/ 	.word	0x00000002
        /*0320*/ 	.word	0x000000e0
        /*0324*/ 	.short	0x010a
        /*0326*/ 	.byte	0xff
	.zero		1


	//   ....[31]....
        /*0328*/ 	.word	0x000015b0
        /*032c*/ 	.word	0x00000002
        /*0330*/ 	.word	0x000000d0
        /*0334*/ 	.short	0x0101
        /*0336*/ 	.byte	0xff
	.zero		1


	//   ....[32]....
        /*0338*/ 	.word	0x00001680
        /*033c*/ 	.word	0x000000ff
        /*0340*/ 	.word	0x00000010
        /*0344*/ 	.short	0x010a
        /*0346*/ 	.byte	0x08
	.zero		1


	//   ....[33]....
        /*0348*/ 	.word	0x00001720
        /*034c*/ 	.word	0x000000ff
        /*0350*/ 	.word	0x00000010
        /*0354*/ 	.short	0x010a
        /*0356*/ 	.byte	0x21
	.zero		1


	//   ....[34]....
        /*0358*/ 	.word	0x00001870
        /*035c*/ 	.word	0x000000ff
        /*0360*/ 	.word	0x00000010
        /*0364*/ 	.short	0x010a
        /*0366*/ 	.byte	0x08
	.zero		1


	//   ....[35]....
        /*0368*/ 	.word	0x00001a40
        /*036c*/ 	.word	0x000000ff
        /*0370*/ 	.word	0x00000068
        /*0374*/ 	.short	0x0101
        /*0376*/ 	.byte	0x04
	.zero		1


	//   ....[36]....
        /*0378*/ 	.word	0x00001a60
        /*037c*/ 	.word	0x000000ff
        /*0380*/ 	.word	0x00000010
        /*0384*/ 	.short	0x010a
        /*0386*/ 	.byte	0x08
	.zero		1


	//   ....[37]....
        /*0388*/ 	.word	0x00001ae0
        /*038c*/ 	.word	0x000000ff
        /*0390*/ 	.word	0x00000010
        /*0394*/ 	.short	0x010a
        /*0396*/ 	.byte	0x21
	.zero		1


	//   ....[38]....
        /*0398*/ 	.word	0x00001c30
        /*039c*/ 	.word	0x000000ff
        /*03a0*/ 	.word	0x00000010
        /*03a4*/ 	.short	0x010a
        /*03a6*/ 	.byte	0x08
	.zero		1


	//   ....[39]....
        /*03a8*/ 	.word	0x00001e10
        /*03ac*/ 	.word	0x00000002
        /*03b0*/ 	.word	0x00000070
        /*03b4*/ 	.short	0x010a
        /*03b6*/ 	.byte	0xff
	.zero		1


	//   ....[40]....
        /*03b8*/ 	.word	0x00001ed0
        /*03bc*/ 	.word	0x00000002
        /*03c0*/ 	.word	0x00000000
        /*03c4*/ 	.short	0x0101
        /*03c6*/ 	.byte	0xff
	.zero		1


	//   ....[41]....
        /*03c8*/ 	.word	0x00002430
        /*03cc*/ 	.word	0x000000ff
        /*03d0*/ 	.word	0x00000000
        /*03d4*/ 	.short	0x010a
        /*03d6*/ 	.byte	0x04
	.zero		1


	//   ....[42]....
        /*03d8*/ 	.word	0x000024d0
        /*03dc*/ 	.word	0x00000000
        /*03e0*/ 	.word	0x00000000
        /*03e4*/ 	.short	0x010a
        /*03e6*/ 	.byte	0xff
	.zero		1


	//   ....[43]....
        /*03e8*/ 	.word	0x000025f0
        /*03ec*/ 	.word	0x00000000
        /*03f0*/ 	.word	0x000000d0
        /*03f4*/ 	.short	0x010a
        /*03f6*/ 	.byte	0xff
	.zero		1


	//   ....[44]....
        /*03f8*/ 	.word	0x00002660
        /*03fc*/ 	.word	0x00000000
        /*0400*/ 	.word	0x00000000
        /*0404*/ 	.short	0x0101
        /*0406*/ 	.byte	0xff
	.zero		1


	//   ....[45]....
        /*0408*/ 	.word	0x00002680
        /*040c*/ 	.word	0x000000ff
        /*0410*/ 	.word	0x00000080
        /*0414*/ 	.short	0x010a
        /*0416*/ 	.byte	0x05
	.zero		1


	//   ....[46]....
        /*0418*/ 	.word	0x000027a0
        /*041c*/ 	.word	0x00000000
        /*0420*/ 	.word	0x00000070
        /*0424*/ 	.short	0x010a
        /*0426*/ 	.byte	0xff
	.zero		1


	//   ....[47]....
        /*0428*/ 	.word	0x000028a0
        /*042c*/ 	.word	0x00000000
        /*0430*/ 	.word	0x00000000
        /*0434*/ 	.short	0x0101
        /*0436*/ 	.byte	0xff
	.zero		1


	//   ....[48]....
        /*0438*/ 	.word	0x00002930
        /*043c*/ 	.word	0x000000ff
        /*0440*/ 	.word	0x00000080
        /*0444*/ 	.short	0x0106
        /*0446*/ 	.byte	0x05
	.zero		1


	//   ....[49]....
        /*0448*/ 	.word	0x00002950
        /*044c*/ 	.word	0x000000ff
        /*0450*/ 	.word	0x00000080
        /*0454*/ 	.short	0x010a
        /*0456*/ 	.byte	0x05
	.zero		1


	//   ....[50]....
        /*0458*/ 	.word	0x000029e0
        /*045c*/ 	.word	0x000000ff
        /*0460*/ 	.word	0x00000080
        /*0464*/ 	.short	0x0106
        /*0466*/ 	.byte	0x04
	.zero		1


	//   ....[51]....
        /*0468*/ 	.word	0x00002a20
        /*046c*/ 	.word	0x00000000
        /*0470*/ 	.word	0x00000080
        /*0474*/ 	.short	0x010a
        /*0476*/ 	.byte	0xff
	.zero		1


	//   ....[52]....
        /*0478*/ 	.word	0x00002fe0
        /*047c*/ 	.word	0x00000000
        /*0480*/ 	.word	0x00000070
        /*0484*/ 	.short	0x010a
        /*0486*/ 	.byte	0xff
	.zero		1


	//   ....[53]....
        /*0488*/ 	.word	0x000030f0
        /*048c*/ 	.word	0x00000003
        /*0490*/ 	.word	0x00000000
        /*0494*/ 	.short	0x0101
        /*0496*/ 	.byte	0xff
	.zero		1


	//   ....[54]....
        /*0498*/ 	.word	0x00003100
        /*049c*/ 	.word	0x000000ff
        /*04a0*/ 	.word	0x00000000
        /*04a4*/ 	.short	0x010a
        /*04a6*/ 	.byte	0x07
	.zero		1


	//   ....[55]....
        /*04a8*/ 	.word	0x00003180
        /*04ac*/ 	.word	0x000000ff
        /*04b0*/ 	.word	0x000000b0
        /*04b4*/ 	.short	0x010a
        /*04b6*/ 	.byte	0x06
	.zero		1


	//   ....[56]....
        /*04b8*/ 	.word	0x00003250
        /*04bc*/ 	.word	0x000000ff
        /*04c0*/ 	.word	0x00000000
        /*04c4*/ 	.short	0x010a
        /*04c6*/ 	.byte	0x0b
	.zero		1


	//   ....[57]....
        /*04c8*/ 	.word	0x00003380
        /*04cc*/ 	.word	0x000000ff
        /*04d0*/ 	.word	0x00000000
        /*04d4*/ 	.short	0x010a
        /*04d6*/ 	.byte	0x22
	.zero		1


	//   ....[58]....
        /*04d8*/ 	.word	0x00003760
        /*04dc*/ 	.word	0x000000ff
        /*04e0*/ 	.word	0x00000000
        /*04e4*/ 	.short	0x010a
        /*04e6*/ 	.byte	0x06
	.zero		1


	//   ....[59]....
        /*04e8*/ 	.word	0x000037f0
        /*04ec*/ 	.word	0x000000ff
        /*04f0*/ 	.word	0x00000000
        /*04f4*/ 	.short	0x010a
        /*04f6*/ 	.byte	0x06
	.zero		1


	//   ....[60]....
        /*04f8*/ 	.word	0x00003880
        /*04fc*/ 	.word	0x000000ff
        /*0500*/ 	.word	0x00000000
        /*0504*/ 	.short	0x010a
        /*0506*/ 	.byte	0x06
	.zero		1


	//   ....[61]....
        /*0508*/ 	.word	0x00003910
        /*050c*/ 	.word	0x000000ff
        /*0510*/ 	.word	0x00000000
        /*0514*/ 	.short	0x010a
        /*0516*/ 	.byte	0x07
	.zero		1


	//   ....[62]....
        /*0518*/ 	.word	0x00003d60
        /*051c*/ 	.word	0x00000000
        /*0520*/ 	.word	0x00000070
        /*0524*/ 	.short	0x010a
        /*0526*/ 	.byte	0xff
	.zero		1


	//   ....[63]....
        /*0528*/ 	.word	0x00003e20
        /*052c*/ 	.word	0x00000000
        /*0530*/ 	.word	0x00000000
        /*0534*/ 	.short	0x0101
        /*0536*/ 	.byte	0xff
	.zero		1


	//   ....[64]....
        /*0538*/ 	.word	0x00004140
        /*053c*/ 	.word	0x000000ff
        /*0540*/ 	.word	0x00000068
        /*0544*/ 	.short	0x010a
        /*0546*/ 	.byte	0x07
	.zero		1


	//   ....[65]....
        /*0548*/ 	.word	0x00004340
        /*054c*/ 	.word	0x000000ff
        /*0550*/ 	.word	0x00000040
        /*0554*/ 	.short	0x010a
        /*0556*/ 	.byte	0x07
	.zero		1


	//   ....[66]....
        /*0558*/ 	.word	0x000044c0
        /*055c*/ 	.word	0x000000ff
        /*0560*/ 	.word	0x00000020
        /*0564*/ 	.short	0x010b
        /*0566*/ 	.byte	0x07
	.zero		1


	//   ....[67]....
        /*0568*/ 	.word	0x000044d0
        /*056c*/ 	.word	0x000000ff
        /*0570*/ 	.word	0x00000000
        /*0574*/ 	.short	0x0101
        /*0576*/ 	.byte	0x15
	.zero		1


	//   ....[68]....
        /*0578*/ 	.word	0x000044e0
        /*057c*/ 	.word	0x000000ff
        /*0580*/ 	.word	0x00000048
        /*0584*/ 	.short	0x010a
        /*0586*/ 	.byte	0x07
	.zero		1


	//   ....[69]....
        /*0588*/ 	.word	0x00004620
        /*058c*/ 	.word	0x000000ff
        /*0590*/ 	.word	0x00000028
        /*0594*/ 	.short	0x010b
        /*0596*/ 	.byte	0x07
	.zero		1


	//   ....[70]....
        /*0598*/ 	.word	0x00004630
        /*059c*/ 	.word	0x000000ff
        /*05a0*/ 	.word	0x00000000
        /*05a4*/ 	.short	0x0101
        /*05a6*/ 	.byte	0x0f
	.zero		1


	//   ....[71]....
        /*05a8*/ 	.word	0x00004640
        /*05ac*/ 	.word	0x000000ff
        /*05b0*/ 	.word	0x00000050
        /*05b4*/ 	.short	0x010a
        /*05b6*/ 	.byte	0x07
	.zero		1


	//   ....[72]....
        /*05b8*/ 	.word	0x00004790
        /*05bc*/ 	.word	0x000000ff
        /*05c0*/ 	.word	0x00000030
        /*05c4*/ 	.short	0x010b
        /*05c6*/ 	.byte	0x07
	.zero		1


	//   ....[73]....
        /*05c8*/ 	.word	0x000047a0
        /*05cc*/ 	.word	0x000000ff
        /*05d0*/ 	.word	0x00000000
        /*05d4*/ 	.short	0x0101
        /*05d6*/ 	.byte	0x0e
	.zero		1


	//   ....[74]....
        /*05d8*/ 	.word	0x000047b0
        /*05dc*/ 	.word	0x000000ff
        /*05e0*/ 	.word	0x00000058
        /*05e4*/ 	.short	0x010a
        /*05e6*/ 	.byte	0x07
	.zero		1


	//   ....[75]....
        /*05e8*/ 	.word	0x00004910
        /*05ec*/ 	.word	0x000000ff
        /*05f0*/ 	.word	0x00000038
        /*05f4*/ 	.short	0x010b
        /*05f6*/ 	.byte	0x07
	.zero		1


	//   ....[76]....
        /*05f8*/ 	.word	0x00004920
        /*05fc*/ 	.word	0x000000ff
        /*0600*/ 	.word	0x00000000
        /*0604*/ 	.short	0x0101
        /*0606*/ 	.byte	0x0d
	.zero		1


	//   ....[77]....
        /*0608*/ 	.word	0x00004930
        /*060c*/ 	.word	0x000000ff
        /*0610*/ 	.word	0x00000040
        /*0614*/ 	.short	0x010a
        /*0616*/ 	.byte	0x07
	.zero		1


	//   ....[78]....
        /*0618*/ 	.word	0x00004a80
        /*061c*/ 	.word	0x000000ff
        /*0620*/ 	.word	0x00000020
        /*0624*/ 	.short	0x010b
        /*0626*/ 	.byte	0x07
	.zero		1


	//   ....[79]....
        /*0628*/ 	.word	0x00004a90
        /*062c*/ 	.word	0x000000ff
        /*0630*/ 	.word	0x00000000
        /*0634*/ 	.short	0x0101
        /*0636*/ 	.byte	0x15
	.zero		1


	//   ....[80]....
        /*0638*/ 	.word	0x00004aa0
        /*063c*/ 	.word	0x000000ff
        /*0640*/ 	.word	0x00000048
        /*0644*/ 	.short	0x010a
        /*0646*/ 	.byte	0x07
	.zero		1


	//   ....[81]....
        /*0648*/ 	.word	0x00004bf0
        /*064c*/ 	.word	0x000000ff
        /*0650*/ 	.word	0x00000028
        /*0654*/ 	.short	0x010b
        /*0656*/ 	.byte	0x07
	.zero		1


	//   ....[82]....
        /*0658*/ 	.word	0x00004c00
        /*065c*/ 	.word	0x000000ff
        /*0660*/ 	.word	0x00000000
        /*0664*/ 	.short	0x0101
        /*0666*/ 	.byte	0x0f
	.zero		1


	//   ....[83]....
        /*0668*/ 	.word	0x00004c10
        /*066c*/ 	.word	0x000000ff
        /*0670*/ 	.word	0x00000050
        /*0674*/ 	.short	0x010a
        /*0676*/ 	.byte	0x07
	.zero		1


	//   ....[84]....
        /*0678*/ 	.word	0x00004d90
        /*067c*/ 	.word	0x000000ff
        /*0680*/ 	.word	0x00000030
        /*0684*/ 	.short	0x010b
        /*0686*/ 	.byte	0x07
	.zero		1


	//   ....[85]....
        /*0688*/ 	.word	0x00004dd0
        /*068c*/ 	.word	0x000000ff
        /*0690*/ 	.word	0x00000000
        /*0694*/ 	.short	0x0101
        /*0696*/ 	.byte	0x0e
	.zero		1


	//   ....[86]....
        /*0698*/ 	.word	0x00004e10
        /*069c*/ 	.word	0x000000ff
        /*06a0*/ 	.word	0x00000058
        /*06a4*/ 	.short	0x010a
        /*06a6*/ 	.byte	0x07
	.zero		1


	//   ....[87]....
        /*06a8*/ 	.word	0x00005040
        /*06ac*/ 	.word	0x000000ff
        /*06b0*/ 	.word	0x00000038
        /*06b4*/ 	.short	0x010b
        /*06b6*/ 	.byte	0x07
	.zero		1


	//   ....[88]....
        /*06b8*/ 	.word	0x00005060
        /*06bc*/ 	.word	0x000000ff
        /*06c0*/ 	.word	0x00000000
        /*06c4*/ 	.short	0x0101
        /*06c6*/ 	.byte	0x0d
	.zero		1


	//   ....[89]....
        /*06c8*/ 	.word	0x00005080
        /*06cc*/ 	.word	0x000000ff
        /*06d0*/ 	.word	0x00000040
        /*06d4*/ 	.short	0x010a
        /*06d6*/ 	.byte	0x07
	.zero		1


	//   ....[90]....
        /*06d8*/ 	.word	0x000050a0
        /*06dc*/ 	.word	0x000000ff
        /*06e0*/ 	.word	0x00000048
        /*06e4*/ 	.short	0x010a
        /*06e6*/ 	.byte	0x07
	.zero		1


	//   ....[91]....
        /*06e8*/ 	.word	0x000050c0
        /*06ec*/ 	.word	0x000000ff
        /*06f0*/ 	.word	0x00000050
        /*06f4*/ 	.short	0x010a
        /*06f6*/ 	.byte	0x07
	.zero		1


	//   ....[92]....
        /*06f8*/ 	.word	0x00005110
        /*06fc*/ 	.word	0x00000002
        /*0700*/ 	.word	0x00000058
        /*0704*/ 	.short	0x010a
        /*0706*/ 	.byte	0xff
	.zero		1


	//   ....[93]....
        /*0708*/ 	.word	0x00005470
        /*070c*/ 	.word	0x00000000
        /*0710*/ 	.word	0x00000070
        /*0714*/ 	.short	0x010a
        /*0716*/ 	.byte	0xff
	.zero		1


	//   ....[94]....
        /*0718*/ 	.word	0x00005580
        /*071c*/ 	.word	0x00000000
        /*0720*/ 	.word	0x00000000
        /*0724*/ 	.short	0x0101
        /*0726*/ 	.byte	0xff
	.zero		1


	//   ....[95]....
        /*0728*/ 	.word	0x00006000
        /*072c*/ 	.word	0x000000ff
        /*0730*/ 	.word	0x00000020
        /*0734*/ 	.short	0x010a
        /*0736*/ 	.byte	0x30
	.zero		1


	//   ....[96]....
        /*0738*/ 	.word	0x00006030
        /*073c*/ 	.word	0x00000055
        /*0740*/ 	.word	0x00000090
        /*0744*/ 	.short	0x010a
        /*0746*/ 	.byte	0xff
	.zero		1


	//   ....[97]....
        /*0748*/ 	.word	0x000061a0
        /*074c*/ 	.word	0x000000ff
        /*0750*/ 	.word	0x00000020
        /*0754*/ 	.short	0x010a
        /*0756*/ 	.byte	0x30
	.zero		1


	//   ....[98]....
        /*0758*/ 	.word	0x000062a0
        /*075c*/ 	.word	0x00000055
        /*0760*/ 	.word	0x00000090
        /*0764*/ 	.short	0x010a
        /*0766*/ 	.byte	0xff
	.zero		1


	//   ....[99]....
        /*0768*/ 	.word	0x000068a0
        /*076c*/ 	.word	0x00000000
        /*0770*/ 	.word	0x00000000
        /*0774*/ 	.short	0x0101
        /*0776*/ 	.byte	0xff
	.zero		1


	//   ....[100]....
        /*0778*/ 	.word	0x000068b0
        /*077c*/ 	.word	0x00000002
        /*0780*/ 	.word	0x00000020
        /*0784*/ 	.short	0x010a
        /*0786*/ 	.byte	0xff
	.zero		1


	//   ....[101]....
        /*0788*/ 	.word	0x00006980
        /*078c*/ 	.word	0x00000002
        /*0790*/ 	.word	0x00000020
        /*0794*/ 	.short	0x010a
        /*0796*/ 	.byte	0xff
	.zero		1


	//   ....[102]....
        /*0798*/ 	.word	0x00007000
        /*079c*/ 	.word	0x00000010
        /*07a0*/ 	.word	0x00000000
        /*07a4*/ 	.short	0x0101
        /*07a6*/ 	.byte	0xff
	.zero		1


	//   ....[103]....
        /*07a8*/ 	.word	0x00007020
        /*07ac*/ 	.word	0x00000000
        /*07b0*/ 	.word	0x00000020
        /*07b4*/ 	.short	0x010a
        /*07b6*/ 	.byte	0xff
	.zero		1


	//   ....[104]....
        /*07b8*/ 	.word	0x000070e0
        /*07bc*/ 	.word	0x00000000
        /*07c0*/ 	.word	0x00000020
        /*07c4*/ 	.short	0x010a
        /*07c6*/ 	.byte	0xff
	.zero		1


	//   ....[105]....
        /*07c8*/ 	.word	0x00007770
        /*07cc*/ 	.word	0x00000010
        /*07d0*/ 	.word	0x00000000
        /*07d4*/ 	.short	0x0101
        /*07d6*/ 	.byte	0xff
	.zero		1


	//   ....[106]....
        /*07d8*/ 	.word	0x00007790
        /*07dc*/ 	.word	0x00000000
        /*07e0*/ 	.word	0x00000020
        /*07e4*/ 	.short	0x010a
        /*07e6*/ 	.byte	0xff
	.zero		1


	//   ....[107]....
        /*07e8*/ 	.word	0x00007850
        /*07ec*/ 	.word	0x00000000
        /*07f0*/ 	.word	0x00000020
        /*07f4*/ 	.short	0x010a
        /*07f6*/ 	.byte	0xff
	.zero		1


	//   ....[108]....
        /*07f8*/ 	.word	0x00007f10
        /*07fc*/ 	.word	0x00000010
        /*0800*/ 	.word	0x00000000
        /*0804*/ 	.short	0x0101
        /*0806*/ 	.byte	0xff
	.zero		1


	//   ....[109]....
        /*0808*/ 	.word	0x00007f30
        /*080c*/ 	.word	0x00000000
        /*0810*/ 	.word	0x00000020
        /*0814*/ 	.short	0x010a
        /*0816*/ 	.byte	0xff
	.zero		1


	//   ....[110]....
        /*0818*/ 	.word	0x00007ff0
        /*081c*/ 	.word	0x00000000
        /*0820*/ 	.word	0x00000020
        /*0824*/ 	.short	0x010a
        /*0826*/ 	.byte	0xff
	.zero		1


	//   ....[111]....
        /*0828*/ 	.word	0x000086f0
        /*082c*/ 	.word	0x00000010
        /*0830*/ 	.word	0x00000000
        /*0834*/ 	.short	0x0101
        /*0836*/ 	.byte	0xff
	.zero		1


	//   ....[112]....
        /*0838*/ 	.word	0x00008710
        /*083c*/ 	.word	0x00000000
        /*0840*/ 	.word	0x00000020
        /*0844*/ 	.short	0x010a
        /*0846*/ 	.byte	0xff
	.zero		1


	//   ....[113]....
        /*0848*/ 	.word	0x000087d0
        /*084c*/ 	.word	0x00000000
        /*0850*/ 	.word	0x00000020
        /*0854*/ 	.short	0x010a
        /*0856*/ 	.byte	0xff
	.zero		1


	//   ....[114]....
        /*0858*/ 	.word	0x00008ea0
        /*085c*/ 	.word	0x00000010
        /*0860*/ 	.word	0x00000000
        /*0864*/ 	.short	0x0101
        /*0866*/ 	.byte	0xff
	.zero		1


	//   ....[115]....
        /*0868*/ 	.word	0x00008ec0
        /*086c*/ 	.word	0x00000000
        /*0870*/ 	.word	0x00000020
        /*0874*/ 	.short	0x010a
        /*0876*/ 	.byte	0xff
	.zero		1


	//   ....[116]....
        /*0878*/ 	.word	0x00008f80
        /*087c*/ 	.word	0x00000000
        /*0880*/ 	.word	0x00000020
        /*0884*/ 	.short	0x010a
        /*0886*/ 	.byte	0xff
	.zero		1


	//   ....[117]....
        /*0888*/ 	.word	0x00009650
        /*088c*/ 	.word	0x00000010
        /*0890*/ 	.word	0x00000000
        /*0894*/ 	.short	0x0101
        /*0896*/ 	.byte	0xff
	.zero		1


	//   ....[118]....
        /*0898*/ 	.word	0x00009670
        /*089c*/ 	.word	0x00000000
        /*08a0*/ 	.word	0x00000020
        /*08a4*/ 	.short	0x010a
        /*08a6*/ 	.byte	0xff
	.zero		1


	//   ....[119]....
        /*08a8*/ 	.word	0x00009730
        /*08ac*/ 	.word	0x00000000
        /*08b0*/ 	.word	0x00000020
        /*08b4*/ 	.short	0x010a
        /*08b6*/ 	.byte	0xff
	.zero		1


	//   ....[120]....
        /*08b8*/ 	.word	0x000099d0
        /*08bc*/ 	.word	0x000000ff
        /*08c0*/ 	.word	0x00000000
        /*08c4*/ 	.short	0x0101
        /*08c6*/ 	.byte	0x05
	.zero		1


	//   ....[121]....
        /*08c8*/ 	.word	0x00009e10
        /*08cc*/ 	.word	0x00000000
        /*08d0*/ 	.word	0x00000000
        /*08d4*/ 	.short	0x0101
        /*08d6*/ 	.byte	0xff
	.zero		1


	//   ....[122]....
        /*08d8*/ 	.word	0x0000a080
        /*08dc*/ 	.word	0x000000ff
        /*08e0*/ 	.word	0x00000000
        /*08e4*/ 	.short	0x0101
        /*08e6*/ 	.byte	0x04
	.zero		1


	//   ....[123]....
        /*08e8*/ 	.word	0x0000a0a0
        /*08ec*/ 	.word	0x00000002
        /*08f0*/ 	.word	0x000000e0
        /*08f4*/ 	.short	0x010a
        /*08f6*/ 	.byte	0xff
	.zero		1


	//   ....[124]....
        /*08f8*/ 	.word	0x0000a100
        /*08fc*/ 	.word	0x00000002
        /*0900*/ 	.word	0x00000010
        /*0904*/ 	.short	0x010a
        /*0906*/ 	.byte	0xff
	.zero		1


	//   ....[125]....
        /*0908*/ 	.word	0x0000a160
        /*090c*/ 	.word	0x00000002
        /*0910*/ 	.word	0x00000010
        /*0914*/ 	.short	0x010a
        /*0916*/ 	.byte	0xff
	.zero		1


	//   ....[126]....
        /*0918*/ 	.word	0x0000a1b0
        /*091c*/ 	.word	0x00000002
        /*0920*/ 	.word	0x00000070
        /*0924*/ 	.short	0x010a
        /*0926*/ 	.byte	0xff
	.zero		1


	//   ....[127]....
        /*0928*/ 	.word	0x0000a210
        /*092c*/ 	.word	0x00000000
        /*0930*/ 	.word	0x00000000
        /*0934*/ 	.short	0x010a
        /*0936*/ 	.byte	0xff
	.zero		1


	//   ....[128]....
        /*0938*/ 	.word	0x0000a260
        /*093c*/ 	.word	0x00000000
        /*0940*/ 	.word	0x000000d0
        /*0944*/ 	.short	0x010a
        /*0946*/ 	.byte	0xff
	.zero		1


	//   ....[129]....
        /*0948*/ 	.word	0x0000a2c0
        /*094c*/ 	.word	0x00000000
        /*0950*/ 	.word	0x00000080
        /*0954*/ 	.short	0x010a
        /*0956*/ 	.byte	0xff
	.zero		1


	//   ....[130]....
        /*0958*/ 	.word	0x0000a310
        /*095c*/ 	.word	0x00000000
        /*0960*/ 	.word	0x00000070
        /*0964*/ 	.short	0x010a
        /*0966*/ 	.byte	0xff
	.zero		1


	//   ....[131]....
        /*0968*/ 	.word	0x0000a370
        /*096c*/ 	.word	0x00000000
        /*0970*/ 	.word	0x00000080
        /*0974*/ 	.short	0x010a
        /*0976*/ 	.byte	0xff
	.zero		1


	//   ....[132]....
        /*0978*/ 	.word	0x0000a3c0
        /*097c*/ 	.word	0x00000000
        /*0980*/ 	.word	0x00000070
        /*0984*/ 	.short	0x010a
        /*0986*/ 	.byte	0xff
	.zero		1


	//   ....[133]....
        /*0988*/ 	.word	0x0000a420
        /*098c*/ 	.word	0x00000002
        /*0990*/ 	.word	0x000000b0
        /*0994*/ 	.short	0x010a
        /*0996*/ 	.byte	0xff
	.zero		1


	//   ....[134]....
        /*0998*/ 	.word	0x0000a480
        /*099c*/ 	.word	0x00000000
        /*09a0*/ 	.word	0x00000000
        /*09a4*/ 	.short	0x010a
        /*09a6*/ 	.byte	0xff
	.zero		1


	//   ....[135]....
        /*09a8*/ 	.word	0x0000a4e0
        /*09ac*/ 	.word	0x00000000
        /*09b0*/ 	.word	0x00000000
        /*09b4*/ 	.short	0x010a
        /*09b6*/ 	.byte	0xff
	.zero		1


	//   ....[136]....
        /*09b8*/ 	.word	0x0000a540
        /*09bc*/ 	.word	0x00000000
        /*09c0*/ 	.word	0x00000000
        /*09c4*/ 	.short	0x010a
        /*09c6*/ 	.byte	0xff
	.zero		1


	//   ....[137]....
        /*09c8*/ 	.word	0x0000a5a0
        /*09cc*/ 	.word	0x00000000
        /*09d0*/ 	.word	0x00000000
        /*09d4*/ 	.short	0x010a
        /*09d6*/ 	.byte	0xff
	.zero		1


	//   ....[138]....
        /*09d8*/ 	.word	0x0000a600
        /*09dc*/ 	.word	0x00000000
        /*09e0*/ 	.word	0x00000000
        /*09e4*/ 	.short	0x010a
        /*09e6*/ 	.byte	0xff
	.zero		1


	//   ....[139]....
        /*09e8*/ 	.word	0x0000a650
        /*09ec*/ 	.word	0x00000000
        /*09f0*/ 	.word	0x00000070
        /*09f4*/ 	.short	0x010a
        /*09f6*/ 	.byte	0xff
	.zero		1


	//   ....[140]....
        /*09f8*/ 	.word	0x0000a6b0
        /*09fc*/ 	.word	0x00000000
        /*0a00*/ 	.word	0x00000068
        /*0a04*/ 	.short	0x010a
        /*0a06*/ 	.byte	0xff
	.zero		1


	//   ....[141]....
        /*0a08*/ 	.word	0x0000a710
        /*0a0c*/ 	.word	0x00000000
        /*0a10*/ 	.word	0x00000040
        /*0a14*/ 	.short	0x010a
        /*0a16*/ 	.byte	0xff
	.zero		1


	//   ....[142]....
        /*0a18*/ 	.word	0x0000a770
        /*0a1c*/ 	.word	0x00000000
        /*0a20*/ 	.word	0x00000048
        /*0a24*/ 	.short	0x010a
        /*0a26*/ 	.byte	0xff
	.zero		1


	//   ....[143]....
        /*0a28*/ 	.word	0x0000a7d0
        /*0a2c*/ 	.word	0x00000000
        /*0a30*/ 	.word	0x00000050
        /*0a34*/ 	.short	0x010a
        /*0a36*/ 	.byte	0xff
	.zero		1


	//   ....[144]....
        /*0a38*/ 	.word	0x0000a830
        /*0a3c*/ 	.word	0x00000000
        /*0a40*/ 	.word	0x00000058
        /*0a44*/ 	.short	0x010a
        /*0a46*/ 	.byte	0xff
	.zero		1


	//   ....[145]....
        /*0a48*/ 	.word	0x0000a890
        /*0a4c*/ 	.word	0x00000000
        /*0a50*/ 	.word	0x00000040
        /*0a54*/ 	.short	0x010a
        /*0a56*/ 	.byte	0xff
	.zero		1


	//   ....[146]....
        /*0a58*/ 	.word	0x0000a8f0
        /*0a5c*/ 	.word	0x00000000
        /*0a60*/ 	.word	0x00000048
        /*0a64*/ 	.short	0x010a
        /*0a66*/ 	.byte	0xff
	.zero		1


	//   ....[147]....
        /*0a68*/ 	.word	0x0000a950
        /*0a6c*/ 	.word	0x00000000
        /*0a70*/ 	.word	0x00000050
        /*0a74*/ 	.short	0x010a
        /*0a76*/ 	.byte	0xff
	.zero		1


	//   ....[148]....
        /*0a78*/ 	.word	0x0000a9b0
        /*0a7c*/ 	.word	0x00000000
        /*0a80*/ 	.word	0x00000058
        /*0a84*/ 	.short	0x010a
        /*0a86*/ 	.byte	0xff
	.zero		1


	//   ....[149]....
        /*0a88*/ 	.word	0x0000aa10
        /*0a8c*/ 	.word	0x00000000
        /*0a90*/ 	.word	0x00000040
        /*0a94*/ 	.short	0x010a
        /*0a96*/ 	.byte	0xff
	.zero		1


	//   ....[150]....
        /*0a98*/ 	.word	0x0000aa70
        /*0a9c*/ 	.word	0x00000000
        /*0aa0*/ 	.word	0x00000048
        /*0aa4*/ 	.short	0x010a
        /*0aa6*/ 	.byte	0xff
	.zero		1


	//   ....[151]....
        /*0aa8*/ 	.word	0x0000aad0
        /*0aac*/ 	.word	0x00000002
        /*0ab0*/ 	.word	0x00000050
        /*0ab4*/ 	.short	0x010a
        /*0ab6*/ 	.byte	0xff
	.zero		1


	//   ....[152]....
        /*0ab8*/ 	.word	0x0000ab20
        /*0abc*/ 	.word	0x00000000
        /*0ac0*/ 	.word	0x00000070
        /*0ac4*/ 	.short	0x010a
        /*0ac6*/ 	.byte	0xff
	.zero		1


	//   ....[153]....
        /*0ac8*/ 	.word	0x0000ab80
        /*0acc*/ 	.word	0x00000000
        /*0ad0*/ 	.word	0x00000020
        /*0ad4*/ 	.short	0x010a
        /*0ad6*/ 	.byte	0xff
	.zero		1


	//   ....[154]....
        /*0ad8*/ 	.word	0x0000abd0
        /*0adc*/ 	.word	0x00000055
        /*0ae0*/ 	.word	0x00000090
        /*0ae4*/ 	.short	0x010a
        /*0ae6*/ 	.byte	0xff
	.zero		1


	//   ....[155]....
        /*0ae8*/ 	.word	0x0000ac20
        /*0aec*/ 	.word	0x00000002
        /*0af0*/ 	.word	0x00000020
        /*0af4*/ 	.short	0x010a
        /*0af6*/ 	.byte	0xff
	.zero		1


	//   ....[156]....
        /*0af8*/ 	.word	0x0000ac70
        /*0afc*/ 	.word	0x00000000
        /*0b00*/ 	.word	0x00000020
        /*0b04*/ 	.short	0x010a
        /*0b06*/ 	.byte	0xff
	.zero		1


	//   ....[157]....
        /*0b08*/ 	.word	0x0000acc0
        /*0b0c*/ 	.word	0x00000000
        /*0b10*/ 	.word	0x00000020
        /*0b14*/ 	.short	0x010a
        /*0b16*/ 	.byte	0xff
	.zero		1


	//   ....[158]....
        /*0b18*/ 	.word	0x0000ad10
        /*0b1c*/ 	.word	0x00000000
        /*0b20*/ 	.word	0x00000020
        /*0b24*/ 	.short	0x010a
        /*0b26*/ 	.byte	0xff
	.zero		1


	//   ....[159]....
        /*0b28*/ 	.word	0x0000ad60
        /*0b2c*/ 	.word	0x00000000
        /*0b30*/ 	.word	0x00000020
        /*0b34*/ 	.short	0x010a
        /*0b36*/ 	.byte	0xff
	.zero		1


	//   ....[160]....
        /*0b38*/ 	.word	0x0000adb0
        /*0b3c*/ 	.word	0x00000000
        /*0b40*/ 	.word	0x00000020
        /*0b44*/ 	.short	0x010a
        /*0b46*/ 	.byte	0xff
	.zero		1


	//   ....[161]....
        /*0b48*/ 	.word	0x0000ae00
        /*0b4c*/ 	.word	0x00000000
        /*0b50*/ 	.word	0x00000020
        /*0b54*/ 	.short	0x010a
        /*0b56*/ 	.byte	0xff
	.zero		1


	//----- nvinfo : EIATTR_NUM_MBARRIERS
	.align		4
.L_47:
        /*0b58*/ 	.byte	0x03, 0x38
        /*0b5a*/ 	.short	0x001e


	//----- nvinfo : EIATTR_EXIT_INSTR_OFFSETS
	.align		4
        /*0b5c*/ 	.byte	0x04, 0x1c
        /*0b5e*/ 	.short	(.L_49 - .L_48)


	//   ....[0]....
.L_48:
        /*0b60*/ 	.word	0x00002500


	//   ....[1]....
        /*0b64*/ 	.word	0x000029f0


	//   ....[2]....
        /*0b68*/ 	.word	0x00002a50


	//   ....[3]....
        /*0b6c*/ 	.word	0x00003b70


	//   ....[4]....
        /*0b70*/ 	.word	0x00005140


	//   ....[5]....
        /*0b74*/ 	.word	0x00005180


	//   ....[6]....
        /*0b78*/ 	.word	0x00009f70


	//   ....[7]....
        /*0b7c*/ 	.word	0x00009ff0


	//   ....[8]....
        /*0b80*/ 	.word	0x0000a020


	//   ....[9]....
        /*0b84*/ 	.word	0x0000a090


	//----- nvinfo : EIATTR_MAX_THREADS
	.align		4
.L_49:
        /*0b88*/ 	.byte	0x04, 0x05
        /*0b8a*/ 	.short	(.L_51 - .L_50)
.L_50:
        /*0b8c*/ 	.word	0x00000100
        /*0b90*/ 	.word	0x00000001
        /*0b94*/ 	.word	0x00000001


	//----- nvinfo : EIATTR_CRS_STACK_SIZE
	.align		4
.L_51:
        /*0b98*/ 	.byte	0x04, 0x1e
        /*0b9a*/ 	.short	(.L_53 - .L_52)
.L_52:
        /*0b9c*/ 	.word	0x00000000


	//----- nvinfo : EIATTR_CBANK_PARAM_SIZE
	.align		4
.L_53:
        /*0ba0*/ 	.byte	0x03, 0x19
        /*0ba2*/ 	.short	0x0800


	//----- nvinfo : EIATTR_PARAM_CBANK
	.align		4
        /*0ba4*/ 	.byte	0x04, 0x0a
        /*0ba6*/ 	.short	(.L_55 - .L_54)
	.align		4
.L_54:
        /*0ba8*/ 	.word	index@(.nv.constant0._ZN7cutlass13device_kernelINS_4gemm6kernel13GemmUniversalIN4cute5tupleIJiiiiEEENS1_10collective13CollectiveMmaINS1_35MainloopSm100TmaUmmaWarpSpecializedILi2ELi2ELi4ENS5_IJNS4_1CILi1EEESB_SB_EEEEENS5_IJNSA_ILi64EEENSA_ILi256EEESE_EEEfNS5_IJlSB_lEEEfSH_NS4_8TiledMMAINS4_8MMA_AtomIJNS4_17SM100_MMA_TF32_SSINS_10tfloat32_tESL_fLi64ELi256ELNS4_4UMMA5MajorE0ELSN_0ELNSM_7ScaleInE0ELSO_0EEEEEENS4_6LayoutISC_NS5_IJNSA_ILi0EEESS_SS_EEEEENS5_IJNS4_10UnderscoreESV_SV_EEEEENS4_13SM90_TMA_LOADENS4_14ComposedLayoutINS4_7SwizzleILi3ELi4ELi3EEENS4_18smem_ptr_flag_bitsILi32EEENSR_INS5_IJNSA_ILi8EEENSA_ILi32EEEEEENS5_IJS15_SB_EEEEEEEvNS4_8identityESY_S19_vS1A_EENS_8epilogue10collective18CollectiveEpilogueINS1C_23Sm100TmaWarpSpecializedILi4ELi2ELi16ELb1ELb0EEEJSG_NS5_IJNSR_ISE_SB_EENSR_IS15_SB_EEEEEfSH_fSH_NS1C_6fusion15FusionCallbacksIS1G_NS1K_17LinearCombinationIffffLNS_15FloatRoundStyleE2EEESG_S1J_JEEENS4_5SM1004TMEM4LOAD26SM100_TMEM_LOAD_16dp128b8xESY_S19_NS4_17SM75_U32x4_LDSM_NENS4_14SM90_TMA_STOREES19_NS4_17SM90_U32x4_STSM_NENS4_39AutoVectorizingCopyWithAssumedAlignmentILi128EEEEEEvvEEEEvNT_6ParamsE)
        /*0bac*/ 	.short	0x0380
        /*0bae*/ 	.short	0x0800


	//----- nvinfo : EIATTR_SW_WAR
	.align		4
.L_55:
        /*0bb0*/ 	.byte	0x04, 0x36
        /*0bb2*/ 	.short	(.L_57 - .L_56)
.L_56:
        /*0bb4*/ 	.word	0x00000008
.L_57:


//--------------------- .nv.callgraph             --------------------------
	.section	.nv.callgraph,"",@"SHT_CUDA_CALLGRAPH"
	.align	4
	.sectionentsize	8
	.align		4
        /*0000*/ 	.word	0x00000000
	.align		4
        /*0004*/ 	.word	0xffffffff
	.align		4
        /*0008*/ 	.word	index@(_ZN7cutlass13device_kernelINS_4gemm6kernel13GemmUniversalIN4cute5tupleIJiiiiEEENS1_10collective13CollectiveMmaINS1_35MainloopSm100TmaUmmaWarpSpecializedILi2ELi2ELi4ENS5_IJNS4_1CILi1EEESB_SB_EEEEENS5_IJNSA_ILi64EEENSA_ILi256EEESE_EEEfNS5_IJlSB_lEEEfSH_NS4_8TiledMMAINS4_8MMA_AtomIJNS4_17SM100_MMA_TF32_SSINS_10tfloat32_tESL_fLi64ELi256ELNS4_4UMMA5MajorE0ELSN_0ELNSM_7ScaleInE0ELSO_0EEEEEENS4_6LayoutISC_NS5_IJNSA_ILi0EEESS_SS_EEEEENS5_IJNS4_10UnderscoreESV_SV_EEEEENS4_13SM90_TMA_LOADENS4_14ComposedLayoutINS4_7SwizzleILi3ELi4ELi3EEENS4_18smem_ptr_flag_bitsILi32EEENSR_INS5_IJNSA_ILi8EEENSA_ILi32EEEEEENS5_IJS15_SB_EEEEEEEvNS4_8identityESY_S19_vS1A_EENS_8epilogue10collective18CollectiveEpilogueINS1C_23Sm100TmaWarpSpecializedILi4ELi2ELi16ELb1ELb0EEEJSG_NS5_IJNSR_ISE_SB_EENSR_IS15_SB_EEEEEfSH_fSH_NS1C_6fusion15FusionCallbacksIS1G_NS1K_17LinearCombinationIffffLNS_15FloatRoundStyleE2EEESG_S1J_JEEENS4_5SM1004TMEM4LOAD26SM100_TMEM_LOAD_16dp128b8xESY_S19_NS4_17SM75_U32x4_LDSM_NENS4_14SM90_TMA_STOREES19_NS4_17SM90_U32x4_STSM_NENS4_39AutoVectorizingCopyWithAssumedAlignmentILi128EEEEEEvvEEEEvNT_6ParamsE)
	.align		4
        /*000c*/ 	.word	index@(__assertfail)
	.align		4
        /*0010*/ 	.word	0x00000000
	.align		4
        /*0014*/ 	.word	0xfffffffe
	.align		4
        /*0018*/ 	.word	0x00000000
	.align		4
        /*001c*/ 	.word	0xfffffffd
	.align		4
        /*0020*/ 	.word	0x00000000
	.align		4
        /*0024*/ 	.word	0xfffffffc


//--------------------- .nv.constant4             --------------------------
	.section	.nv.constant4,"a",@progbits
	.align	8
	.align		8
.nv.constant4:
        /*0000*/ 	.dword	__assertfail
	.align		8
        /*0008*/ 	.dword	__unnamed_1
	.align		8
        /*0010*/ 	.dword	__unnamed_2
	.align		8
        /*0018*/ 	.dword	_ZN40_INTERNAL_f949752d_4_k_cu_f94ca356_345984cuda3std3__45__cpo5beginE
	.align		8
        /*0020*/ 	.dword	_ZN40_INTERNAL_f949752d_4_k_cu_f94ca356_345984cuda3std3__45__cpo3endE
	.align		8
        /*0028*/ 	.dword	_ZN40_INTERNAL_f949752d_4_k_cu_f94ca356_345984cuda3std3__45__cpo6cbeginE
	.align		8
        /*0030*/ 	.dword	_ZN40_INTERNAL_f949752d_4_k_cu_f94ca356_345984cuda3std3__45__cpo4cendE
	.align		8
        /*0038*/ 	.dword	_ZN40_INTERNAL_f949752d_4_k_cu_f94ca356_345984cuda3std3__442_GLOBAL__N__f949752d_4_k_cu_f94ca356_345986ignoreE
	.align		8
        /*0040*/ 	.dword	_ZN40_INTERNAL_f949752d_4_k_cu_f94ca356_345984cuda3std3__419piecewise_constructE
	.align		8
        /*0048*/ 	.dword	_ZN40_INTERNAL_f949752d_4_k_cu_f94ca356_345984cuda3std3__48in_placeE
	.align		8
        /*0050*/ 	.dword	_ZN40_INTERNAL_f949752d_4_k_cu_f94ca356_345984cuda3std6ranges3__45__cpo4swapE
	.align		8
        /*0058*/ 	.dword	_ZN40_INTERNAL_f949752d_4_k_cu_f94ca356_345984cuda3std6ranges3__45__cpo9iter_moveE
	.align		8
        /*0060*/ 	.dword	_ZN40_INTERNAL_f949752d_4_k_cu_f94ca356_345984cute7productE
	.align		8
        /*0068*/ 	.dword	_ZN40_INTERNAL_f949752d_4_k_cu_f94ca356_345984cute1_E
	.align		8
        /*0070*/ 	.dword	$str$25
	.align		8
        /*0078*/ 	.dword	$str$26
	.align		8
        /*0080*/ 	.dword	$str$27
	.align		8
        /*0088*/ 	.dword	$str$28


//--------------------- .text._ZN7cutlass13device_kernelINS_4gemm6kernel13GemmUniversalIN4cute5tupleIJiiiiEEENS1_10collective13CollectiveMmaINS1_35MainloopSm100TmaUmmaWarpSpecializedILi2ELi2ELi4ENS5_IJNS4_1CILi1EEESB_SB_EEEEENS5_IJNSA_ILi64EEENSA_ILi256EEESE_EEEfNS5_IJlSB_lEEEfSH_NS4_8TiledMMAINS4_8MMA_AtomIJNS4_17SM100_MMA_TF32_SSINS_10tfloat32_tESL_fLi64ELi256ELNS4_4UMMA5MajorE0ELSN_0ELNSM_7ScaleInE0ELSO_0EEEEEENS4_6LayoutISC_NS5_IJNSA_ILi0EEESS_SS_EEEEENS5_IJNS4_10UnderscoreESV_SV_EEEEENS4_13SM90_TMA_LOADENS4_14ComposedLayoutINS4_7SwizzleILi3ELi4ELi3EEENS4_18smem_ptr_flag_bitsILi32EEENSR_INS5_IJNSA_ILi8EEENSA_ILi32EEEEEENS5_IJS15_SB_EEEEEEEvNS4_8identityESY_S19_vS1A_EENS_8epilogue10collective18CollectiveEpilogueINS1C_23Sm100TmaWarpSpecializedILi4ELi2ELi16ELb1ELb0EEEJSG_NS5_IJNSR_ISE_SB_EENSR_IS15_SB_EEEEEfSH_fSH_NS1C_6fusion15FusionCallbacksIS1G_NS1K_17LinearCombinationIffffLNS_15FloatRoundStyleE2EEESG_S1J_JEEENS4_5SM1004TMEM4LOAD26SM100_TMEM_LOAD_16dp128b8xESY_S19_NS4_17SM75_U32x4_LDSM_NENS4_14SM90_TMA_STOREES19_NS4_17SM90_U32x4_STSM_NENS4_39AutoVectorizingCopyWithAssumedAlignmentILi128EEEEEEvvEEEEvNT_6ParamsE --------------------------
	.section	.text._ZN7cutlass13device_kernelINS_4gemm6kernel13GemmUniversalIN4cute5tupleIJiiiiEEENS1_10collective13CollectiveMmaINS1_35MainloopSm100TmaUmmaWarpSpecializedILi2ELi2ELi4ENS5_IJNS4_1CILi1EEESB_SB_EEEEENS5_IJNSA_ILi64EEENSA_ILi256EEESE_EEEfNS5_IJlSB_lEEEfSH_NS4_8TiledMMAINS4_8MMA_AtomIJNS4_17SM100_MMA_TF32_SSINS_10tfloat32_tESL_fLi64ELi256ELNS4_4UMMA5MajorE0ELSN_0ELNSM_7ScaleInE0ELSO_0EEEEEENS4_6LayoutISC_NS5_IJNSA_ILi0EEESS_SS_EEEEENS5_IJNS4_10UnderscoreESV_SV_EEEEENS4_13SM90_TMA_LOADENS4_14ComposedLayoutINS4_7SwizzleILi3ELi4ELi3EEENS4_18smem_ptr_flag_bitsILi32EEENSR_INS5_IJNSA_ILi8EEENSA_ILi32EEEEEENS5_IJS15_SB_EEEEEEEvNS4_8identityESY_S19_vS1A_EENS_8epilogue10collective18CollectiveEpilogueINS1C_23Sm100TmaWarpSpecializedILi4ELi2ELi16ELb1ELb0EEEJSG_NS5_IJNSR_ISE_SB_EENSR_IS15_SB_EEEEEfSH_fSH_NS1C_6fusion15FusionCallbacksIS1G_NS1K_17LinearCombinationIffffLNS_15FloatRoundStyleE2EEESG_S1J_JEEENS4_5SM1004TMEM4LOAD26SM100_TMEM_LOAD_16dp128b8xESY_S19_NS4_17SM75_U32x4_LDSM_NENS4_14SM90_TMA_STOREES19_NS4_17SM90_U32x4_STSM_NENS4_39AutoVectorizingCopyWithAssumedAlignmentILi128EEEEEEvvEEEEvNT_6ParamsE,"ax",@progbits
	.align	128
.text._ZN7cutlass13device_kernelINS_4gemm6kernel13GemmUniversalIN4cute5tupleIJiiiiEEENS1_10collective13CollectiveMmaINS1_35MainloopSm100TmaUmmaWarpSpecializedILi2ELi2ELi4ENS5_IJNS4_1CILi1EEESB_SB_EEEEENS5_IJNSA_ILi64EEENSA_ILi256EEESE_EEEfNS5_IJlSB_lEEEfSH_NS4_8TiledMMAINS4_8MMA_AtomIJNS4_17SM100_MMA_TF32_SSINS_10tfloat32_tESL_fLi64ELi256ELNS4_4UMMA5MajorE0ELSN_0ELNSM_7ScaleInE0ELSO_0EEEEEENS4_6LayoutISC_NS5_IJNSA_ILi0EEESS_SS_EEEEENS5_IJNS4_10UnderscoreESV_SV_EEEEENS4_13SM90_TMA_LOADENS4_14ComposedLayoutINS4_7SwizzleILi3ELi4ELi3EEENS4_18smem_ptr_flag_bitsILi32EEENSR_INS5_IJNSA_ILi8EEENSA_ILi32EEEEEENS5_IJS15_SB_EEEEEEEvNS4_8identityESY_S19_vS1A_EENS_8epilogue10collective18CollectiveEpilogueINS1C_23Sm100TmaWarpSpecializedILi4ELi2ELi16ELb1ELb0EEEJSG_NS5_IJNSR_ISE_SB_EENSR_IS15_SB_EEEEEfSH_fSH_NS1C_6fusion15FusionCallbacksIS1G_NS1K_17LinearCombinationIffffLNS_15FloatRoundStyleE2EEESG_S1J_JEEENS4_5SM1004TMEM4LOAD26SM100_TMEM_LOAD_16dp128b8xESY_S19_NS4_17SM75_U32x4_LDSM_NENS4_14SM90_TMA_STOREES19_NS4_17SM90_U32x4_STSM_NENS4_39AutoVectorizingCopyWithAssumedAlignmentILi128EEEEEEvvEEEEvNT_6ParamsE:
        .type           _ZN7cutlass13device_kernelINS_4gemm6kernel13GemmUniversalIN4cute5tupleIJiiiiEEENS1_10collective13CollectiveMmaINS1_35MainloopSm100TmaUmmaWarpSpecializedILi2ELi2ELi4ENS5_IJNS4_1CILi1EEESB_SB_EEEEENS5_IJNSA_ILi64EEENSA_ILi256EEESE_EEEfNS5_IJlSB_lEEEfSH_NS4_8TiledMMAINS4_8MMA_AtomIJNS4_17SM100_MMA_TF32_SSINS_10tfloat32_tESL_fLi64ELi256ELNS4_4UMMA5MajorE0ELSN_0ELNSM_7ScaleInE0ELSO_0EEEEEENS4_6LayoutISC_NS5_IJNSA_ILi0EEESS_SS_EEEEENS5_IJNS4_10UnderscoreESV_SV_EEEEENS4_13SM90_TMA_LOADENS4_14ComposedLayoutINS4_7SwizzleILi3ELi4ELi3EEENS4_18smem_ptr_flag_bitsILi32EEENSR_INS5_IJNSA_ILi8EEENSA_ILi32EEEEEENS5_IJS15_SB_EEEEEEEvNS4_8identityESY_S19_vS1A_EENS_8epilogue10collective18CollectiveEpilogueINS1C_23Sm100TmaWarpSpecializedILi4ELi2ELi16ELb1ELb0EEEJSG_NS5_IJNSR_ISE_SB_EENSR_IS15_SB_EEEEEfSH_fSH_NS1C_6fusion15FusionCallbacksIS1G_NS1K_17LinearCombinationIffffLNS_15FloatRoundStyleE2EEESG_S1J_JEEENS4_5SM1004TMEM4LOAD26SM100_TMEM_LOAD_16dp128b8xESY_S19_NS4_17SM75_U32x4_LDSM_NENS4_14SM90_TMA_STOREES19_NS4_17SM90_U32x4_STSM_NENS4_39AutoVectorizingCopyWithAssumedAlignmentILi128EEEEEEvvEEEEvNT_6ParamsE,@function
        .size           _ZN7cutlass13device_kernelINS_4gemm6kernel13GemmUniversalIN4cute5tupleIJiiiiEEENS1_10collective13CollectiveMmaINS1_35MainloopSm100TmaUmmaWarpSpecializedILi2ELi2ELi4ENS5_IJNS4_1CILi1EEESB_SB_EEEEENS5_IJNSA_ILi64EEENSA_ILi256EEESE_EEEfNS5_IJlSB_lEEEfSH_NS4_8TiledMMAINS4_8MMA_AtomIJNS4_17SM100_MMA_TF32_SSINS_10tfloat32_tESL_fLi64ELi256ELNS4_4UMMA5MajorE0ELSN_0ELNSM_7ScaleInE0ELSO_0EEEEEENS4_6LayoutISC_NS5_IJNSA_ILi0EEESS_SS_EEEEENS5_IJNS4_10UnderscoreESV_SV_EEEEENS4_13SM90_TMA_LOADENS4_14ComposedLayoutINS4_7SwizzleILi3ELi4ELi3EEENS4_18smem_ptr_flag_bitsILi32EEENSR_INS5_IJNSA_ILi8EEENSA_ILi32EEEEEENS5_IJS15_SB_EEEEEEEvNS4_8identityESY_S19_vS1A_EENS_8epilogue10collective18CollectiveEpilogueINS1C_23Sm100TmaWarpSpecializedILi4ELi2ELi16ELb1ELb0EEEJSG_NS5_IJNSR_ISE_SB_EENSR_IS15_SB_EEEEEfSH_fSH_NS1C_6fusion15FusionCallbacksIS1G_NS1K_17LinearCombinationIffffLNS_15FloatRoundStyleE2EEESG_S1J_JEEENS4_5SM1004TMEM4LOAD26SM100_TMEM_LOAD_16dp128b8xESY_S19_NS4_17SM75_U32x4_LDSM_NENS4_14SM90_TMA_STOREES19_NS4_17SM90_U32x4_STSM_NENS4_39AutoVectorizingCopyWithAssumedAlignmentILi128EEEEEEvvEEEEvNT_6ParamsE,(.L_x_214 - _ZN7cutlass13device_kernelINS_4gemm6kernel13GemmUniversalIN4cute5tupleIJiiiiEEENS1_10collective13CollectiveMmaINS1_35MainloopSm100TmaUmmaWarpSpecializedILi2ELi2ELi4ENS5_IJNS4_1CILi1EEESB_SB_EEEEENS5_IJNSA_ILi64EEENSA_ILi256EEESE_EEEfNS5_IJlSB_lEEEfSH_NS4_8TiledMMAINS4_8MMA_AtomIJNS4_17SM100_MMA_TF32_SSINS_10tfloat32_tESL_fLi64ELi256ELNS4_4UMMA5MajorE0ELSN_0ELNSM_7ScaleInE0ELSO_0EEEEEENS4_6LayoutISC_NS5_IJNSA_ILi0EEESS_SS_EEEEENS5_IJNS4_10UnderscoreESV_SV_EEEEENS4_13SM90_TMA_LOADENS4_14ComposedLayoutINS4_7SwizzleILi3ELi4ELi3EEENS4_18smem_ptr_flag_bitsILi32EEENSR_INS5_IJNSA_ILi8EEENSA_ILi32EEEEEENS5_IJS15_SB_EEEEEEEvNS4_8identityESY_S19_vS1A_EENS_8epilogue10collective18CollectiveEpilogueINS1C_23Sm100TmaWarpSpecializedILi4ELi2ELi16ELb1ELb0EEEJSG_NS5_IJNSR_ISE_SB_EENSR_IS15_SB_EEEEEfSH_fSH_NS1C_6fusion15FusionCallbacksIS1G_NS1K_17LinearCombinationIffffLNS_15FloatRoundStyleE2EEESG_S1J_JEEENS4_5SM1004TMEM4LOAD26SM100_TMEM_LOAD_16dp128b8xESY_S19_NS4_17SM75_U32x4_LDSM_NENS4_14SM90_TMA_STOREES19_NS4_17SM90_U32x4_STSM_NENS4_39AutoVectorizingCopyWithAssumedAlignmentILi128EEEEEEvvEEEEvNT_6ParamsE)
        .other          _ZN7cutlass13device_kernelINS_4gemm6kernel13GemmUniversalIN4cute5tupleIJiiiiEEENS1_10collective13CollectiveMmaINS1_35MainloopSm100TmaUmmaWarpSpecializedILi2ELi2ELi4ENS5_IJNS4_1CILi1EEESB_SB_EEEEENS5_IJNSA_ILi64EEENSA_ILi256EEESE_EEEfNS5_IJlSB_lEEEfSH_NS4_8TiledMMAINS4_8MMA_AtomIJNS4_17SM100_MMA_TF32_SSINS_10tfloat32_tESL_fLi64ELi256ELNS4_4UMMA5MajorE0ELSN_0ELNSM_7ScaleInE0ELSO_0EEEEEENS4_6LayoutISC_NS5_IJNSA_ILi0EEESS_SS_EEEEENS5_IJNS4_10UnderscoreESV_SV_EEEEENS4_13SM90_TMA_LOADENS4_14ComposedLayoutINS4_7SwizzleILi3ELi4ELi3EEENS4_18smem_ptr_flag_bitsILi32EEENSR_INS5_IJNSA_ILi8EEENSA_ILi32EEEEEENS5_IJS15_SB_EEEEEEEvNS4_8identityESY_S19_vS1A_EENS_8epilogue10collective18CollectiveEpilogueINS1C_23Sm100TmaWarpSpecializedILi4ELi2ELi16ELb1ELb0EEEJSG_NS5_IJNSR_ISE_SB_EENSR_IS15_SB_EEEEEfSH_fSH_NS1C_6fusion15FusionCallbacksIS1G_NS1K_17LinearCombinationIffffLNS_15FloatRoundStyleE2EEESG_S1J_JEEENS4_5SM1004TMEM4LOAD26SM100_TMEM_LOAD_16dp128b8xESY_S19_NS4_17SM75_U32x4_LDSM_NENS4_14SM90_TMA_STOREES19_NS4_17SM90_U32x4_STSM_NENS4_39AutoVectorizingCopyWithAssumedAlignmentILi128EEEEEEvvEEEEvNT_6ParamsE,@"STO_CUDA_ENTRY STV_DEFAULT"
_ZN7cutlass13device_kernelINS_4gemm6kernel13GemmUniversalIN4cute5tupleIJiiiiEEENS1_10collective13CollectiveMmaINS1_35MainloopSm100TmaUmmaWarpSpecializedILi2ELi2ELi4ENS5_IJNS4_1CILi1EEESB_SB_EEEEENS5_IJNSA_ILi64EEENSA_ILi256EEESE_EEEfNS5_IJlSB_lEEEfSH_NS4_8TiledMMAINS4_8MMA_AtomIJNS4_17SM100_MMA_TF32_SSINS_10tfloat32_tESL_fLi64ELi256ELNS4_4UMMA5MajorE0ELSN_0ELNSM_7ScaleInE0ELSO_0EEEEEENS4_6LayoutISC_NS5_IJNSA_ILi0EEESS_SS_EEEEENS5_IJNS4_10UnderscoreESV_SV_EEEEENS4_13SM90_TMA_LOADENS4_14ComposedLayoutINS4_7SwizzleILi3ELi4ELi3EEENS4_18smem_ptr_flag_bitsILi32EEENSR_INS5_IJNSA_ILi8EEENSA_ILi32EEEEEENS5_IJS15_SB_EEEEEEEvNS4_8identityESY_S19_vS1A_EENS_8epilogue10collective18CollectiveEpilogueINS1C_23Sm100TmaWarpSpecializedILi4ELi2ELi16ELb1ELb0EEEJSG_NS5_IJNSR_ISE_SB_EENSR_IS15_SB_EEEEEfSH_fSH_NS1C_6fusion15FusionCallbacksIS1G_NS1K_17LinearCombinationIffffLNS_15FloatRoundStyleE2EEESG_S1J_JEEENS4_5SM1004TMEM4LOAD26SM100_TMEM_LOAD_16dp128b8xESY_S19_NS4_17SM75_U32x4_LDSM_NENS4_14SM90_TMA_STOREES19_NS4_17SM90_U32x4_STSM_NENS4_39AutoVectorizingCopyWithAssumedAlignmentILi128EEEEEEvvEEEEvNT_6ParamsE:
[----:B------:R-:W1:Y:S01]  /*0000*/  LDC R1, c[0x0][0x37c] ;  /* 0x0000df00ff017b82 */ /* 0x000e620000000800 */
[----:B------:R-:W2:Y:S01]  /*0010*/  S2R R76, SR_TID.X ;  /* 0x00000000004c7919 */ /* 0x000ea20000002100 */
[----:B------:R-:W3:Y:S01]  /*0020*/  LDCU.64 UR4, c[0x0][0x890] ;  /* 0x00011200ff0477ac */ /* 0x000ee20008000a00 */
[----:B------:R-:W-:Y:S02]  /*0030*/  PRMT R64, RZ, 0x7610, R64 ;  /* 0x00007610ff407816 */ /* 0x000fe40000000040 */
[----:B------:R-:W-:Y:S01]  /*0040*/  ELECT P5, URZ, PT ;  /* 0x0000000000ff782f */ /* 0x000fe200038a0000 */
[----:B------:R-:W4:Y:S01]  /*0050*/  LDCU.64 UR46, c[0x0][0x358] ;  /* 0x00006b00ff2e77ac */ /* 0x000f220008000a00 */
[----:B---3--:R-:W-:-:S04]  /*0060*/  UISETP.NE.U32.AND UP0, UPT, UR4, URZ, UPT ;  /* 0x000000ff0400728c */ /* 0x008fc8000bf05070 */
[----:B------:R-:W-:Y:S01]  /*0070*/  UISETP.NE.AND.EX UP0, UPT, UR5, URZ, UPT, UP0 ;  /* 0x000000ff0500728c */ /* 0x000fe2000bf05300 */
[----:B--2---:R-:W-:-:S05]  /*0080*/  SHF.R.U32.HI R69, RZ, 0x5, R76 ;  /* 0x00000005ff457819 */ /* 0x004fca000001164c */
[----:B------:R-:W2:Y:S02]  /*0090*/  SHFL.IDX PT, R0, R69, RZ, 0x1f ;  /* 0x00001fff45007589 */ /* 0x000ea400000e0000 */
[----:B--2---:R-:W-:Y:S01]  /*00a0*/  R2UR UR8, R0 ;  /* 0x00000000000872ca */ /* 0x004fe200000e0000 */
[----:B-1--4-:R-:W-:-:S14]  /*00b0*/  BRA.U UP0, `(.L_x_0) ;  /* 0x00000001002c7547 */ /* 0x012fdc000b800000 */
[----:B------:R-:W1:Y:S02]  /*00c0*/  LDCU.64 UR6, c[0x0][0x888] ;  /* 0x00011100ff0677ac */ /* 0x000e640008000a00 */
[----:B-1----:R-:W-:-:S04]  /*00d0*/  UISETP.NE.U32.AND UP0, UPT, UR6, URZ, UPT ;  /* 0x000000ff0600728c */ /* 0x002fc8000bf05070 */
[----:B------:R-:W-:-:S09]  /*00e0*/  UISETP.NE.AND.EX UP0, UPT, UR7, URZ, UPT, UP0 ;  /* 0x000000ff0700728c */ /* 0x000fd2000bf05300 */
[----:B------:R-:W-:Y:S05]  /*00f0*/  BRA.U !UP0, `(.L_x_1) ;  /* 0x0000000108107547 */ /* 0x000fea000b800000 */
[----:B------:R-:W1:Y:S02]  /*0100*/  LDC.64 R2, c[0x0][0x888] ;  /* 0x00022200ff027b82 */ /* 0x000e640000000a00 */
[----:B-1----:R1:W5:Y:S01]  /*0110*/  LDG.E R35, desc[UR46][R2.64] ;  /* 0x0000002e02237981 */ /* 0x002362000c1e1900 */
[----:B------:R-:W-:Y:S01]  /*0120*/  HFMA2 R64, -RZ, RZ, 0, 5.9604644775390625e-08 ;  /* 0x00000001ff407431 */ /* 0x000fe200000001ff */
[----:B------:R-:W-:Y:S05]  /*0130*/  BRA `(.L_x_0) ;  /* 0x00000000000c7947 */ /* 0x000fea0003800000 */
.L_x_1:
[----:B------:R-:W1:Y:S01]  /*0140*/  LDCU UR6, c[0x0][0x880] ;  /* 0x00011000ff0677ac */ /* 0x000e620008000800 */
[----:B------:R-:W-:Y:S01]  /*0150*/  HFMA2 R64, -RZ, RZ, 0, 5.9604644775390625e-08 ;  /* 0x00000001ff407431 */ /* 0x000fe200000001ff */
[----:B-1----:R-:W-:-:S07]  /*0160*/  MOV R35, UR6 ;  /* 0x0000000600237c02 */ /* 0x002fce0008000f00 */
.L_x_0:
[----:B------:R-:W2:Y:S02]  /*0170*/  LDCU.64 UR6, c[0x0][0x8b0] ;  /* 0x00011600ff0677ac */ /* 0x000ea40008000a00 */
[----:B--2---:R-:W-:-:S04]  /*0180*/  UISETP.NE.U32.AND UP0, UPT, UR6, URZ, UPT ;  /* 0x000000ff0600728c */ /* 0x004fc8000bf05070 */
[----:B------:R-:W-:-:S09]  /*0190*/  UISETP.NE.AND.EX UP0, UPT, UR7, URZ, UPT, UP0 ;  /* 0x000000ff0700728c */ /* 0x000fd2000bf05300 */
[----:B------:R-:W-:Y:S05]  /*01a0*/  BRA.U UP0, `(.L_x_2) ;  /* 0x0000000100247547 */ /* 0x000fea000b800000 */
[----:B------:R-:W2:Y:S02]  /*01b0*/  LDCU.64 UR6, c[0x0][0x8a8] ;  /* 0x00011500ff0677ac */ /* 0x000ea40008000a00 */
[----:B--2---:R-:W-:-:S04]  /*01c0*/  UISETP.NE.U32.AND UP0, UPT, UR6, URZ, UPT ;  /* 0x000000ff0600728c */ /* 0x004fc8000bf05070 */
[----:B------:R-:W-:-:S09]  /*01d0*/  UISETP.NE.AND.EX UP0, UPT, UR7, URZ, UPT, UP0 ;  /* 0x000000ff0700728c */ /* 0x000fd2000bf05300 */
[----:B------:R-:W-:Y:S05]  /*01e0*/  BRA.U !UP0, `(.L_x_3) ;  /* 0x00000001080c7547 */ /* 0x000fea000b800000 */
[----:B-1----:R-:W1:Y:S02]  /*01f0*/  LDC.64 R2, c[0x0][0x8a8] ;  /* 0x00022a00ff027b82 */ /* 0x002e640000000a00 */
[----:B-1----:R2:W5:Y:S01]  /*0200*/  LDG.E R33, desc[UR46][R2.64] ;  /* 0x0000002e02217981 */ /* 0x002562000c1e1900 */
[----:B------:R-:W-:Y:S05]  /*0210*/  BRA `(.L_x_2) ;  /* 0x0000000000087947 */ /* 0x000fea0003800000 */
.L_x_3:
[----:B------:R-:W2:Y:S02]  /*0220*/  LDCU UR6, c[0x0][0x8a0] ;  /* 0x00011400ff0677ac */ /* 0x000ea40008000800 */
[----:B--2---:R-:W-:Y:S02]  /*0230*/  MOV R33, UR6 ;  /* 0x0000000600217c02 */ /* 0x004fe40008000f00 */
.L_x_2:
[----:B------:R-:W-:Y:S01]  /*0240*/  IMAD.U32 R0, RZ, RZ, UR8 ;  /* 0x00000008ff007e24 */ /* 0x000fe2000f8e00ff */
[----:B------:R-:W-:Y:S04]  /*0250*/  BSSY.RECONVERGENT B0, `(.L_x_4) ;  /* 0x000000c000007945 */ /* 0x000fe80003800200 */
[C---:B------:R-:W-:Y:S02]  /*0260*/  ISETP.NE.OR P1, PT, R0.reuse, 0x1, !P5 ;  /* 0x000000010000780c */ /* 0x040fe40006f25670 */
[----:B------:R-:W-:-:S11]  /*0270*/  ISETP.NE.OR P0, PT, R0, 0x3, !P5 ;  /* 0x000000030000780c */ /* 0x000fd60006f05670 */
[----:B------:R-:W-:Y:S05]  /*0280*/  @P1 BRA `(.L_x_5) ;  /* 0x0000000000201947 */ /* 0x000fea0003800000 */
[----:B------:R-:W3:Y:S02]  /*0290*/  LDCU.64 UR6, c[0x0][0x348] ;  /* 0x00006900ff0677ac */ /* 0x000ee40008000a00 */
[----:B---3--:R-:W-:Y:S02]  /*02a0*/  UIADD3 UR10, UP1, UPT, UR6, 0x80, URZ ;  /* 0x00000080060a7890 */ /* 0x008fe4000ff3e0ff */
[----:B------:R-:W-:Y:S02]  /*02b0*/  UIADD3 UR6, UP0, UPT, UR6, 0x180, URZ ;  /* 0x0000018006067890 */ /* 0x000fe4000ff1e0ff */
[----:B------:R-:W-:Y:S02]  /*02c0*/  UIADD3.X UR11, UPT, UPT, URZ, UR7, URZ, UP1, !UPT ;  /* 0x00000007ff0b7290 */ /* 0x000fe40008ffe4ff */
[----:B------:R-:W-:-:S07]  /*02d0*/  UIADD3.X UR7, UPT, UPT, URZ, UR7, URZ, UP0, !UPT ;  /* 0x00000007ff077290 */ /* 0x000fce00087fe4ff */
[----:B------:R3:W-:Y:S02]  /*02e0*/  UTMACCTL.PF [UR10] ;  /* 0x000000000a0079b9 */ /* 0x0007e40008040000 */
[----:B------:R3:W-:Y:S02]  /*02f0*/  UTMACCTL.PF [UR6] ;  /* 0x00000000060079b9 */ /* 0x0007e40008040000 */
[----:B---3--:R-:W-:Y:S01]  /*0300*/  NOP ;  /* 0x0000000000007918 */ /* 0x008fe20000000000 */
.L_x_5:
[----:B------:R-:W-:Y:S05]  /*0310*/  BSYNC.RECONVERGENT B0 ;  /* 0x0000000000007941 */ /* 0x000fea0003800200 */
.L_x_4:
[----:B------:R-:W-:Y:S04]  /*0320*/  BSSY.RECONVERGENT B0, `(.L_x_6) ;  /* 0x000000a000007945 */ /* 0x000fe80003800200 */
        /* <DEDUP_REMOVED lines=9> */
.L_x_7:
[----:B------:R-:W-:Y:S05]  /*03c0*/  BSYNC.RECONVERGENT B0 ;  /* 0x0000000000007941 */ /* 0x000fea0003800200 */
.L_x_6:
[----:B------:R-:W3:Y:S01]  /*03d0*/  LDCU.64 UR6, c[0x0][0x888] ;  /* 0x00011100ff0677ac */ /* 0x000ee20008000a00 */
[----:B------:R-:W-:Y:S02]  /*03e0*/  UISETP.EQ.U32.AND UP1, UPT, UR4, URZ, UPT ;  /* 0x000000ff0400728c */ /* 0x000fe4000bf22070 */
[----:B------:R-:W-:Y:S02]  /*03f0*/  UPLOP3.LUT UP2, UPT, UPT, UPT, UPT, 0x80, 0x8 ;  /* 0x000000000008789c */ /* 0x000fe40003f4f070 */
[----:B---3--:R-:W-:-:S04]  /*0400*/  UISETP.NE.U32.AND UP0, UPT, UR6, URZ, UPT ;  /* 0x000000ff0600728c */ /* 0x008fc8000bf05070 */
[----:B------:R-:W-:-:S04]  /*0410*/  UISETP.NE.AND.EX UP0, UPT, UR7, URZ, UPT, UP0 ;  /* 0x000000ff0700728c */ /* 0x000fc8000bf05300 */
[----:B------:R-:W-:-:S04]  /*0420*/  UISETP.EQ.OR.EX UP3, UPT, UR5, URZ, !UP0, UP1 ;  /* 0x000000ff0500728c */ /* 0x000fc8000c762710 */
[----:B------:R-:W-:-:S05]  /*0430*/  UP2UR UR50, UPR, URZ, 0x8 ;  /* 0x00000008ff327883 */ /* 0x000fca0008000000 */
[----:B------:R-:W-:Y:S07]  /*0440*/  BRA.U !UP3, `(.L_x_8) ;  /* 0x000000010b207547 */ /* 0x000fee000b800000 */
[----:B------:R-:W-:Y:S01]  /*0450*/  UISETP.NE.U32.AND UP2, UPT, UR4, URZ, UPT ;  /* 0x000000ff0400728c */ /* 0x000fe2000bf45070 */
[----:B-----5:R-:W-:Y:S01]  /*0460*/  FSETP.NEU.AND P0, PT, R35, RZ, PT ;  /* 0x000000ff2300720b */ /* 0x020fe20003f0d000 */
[----:B------:R-:W-:Y:S02]  /*0470*/  USEL UR4, URZ, 0xffffffff, UP0 ;  /* 0xffffffffff047887 */ /* 0x000fe40008000000 */
[----:B------:R-:W-:-:S10]  /*0480*/  UISETP.NE.AND.EX UP2, UPT, UR5, URZ, UPT, UP2 ;  /* 0x000000ff0500728c */ /* 0x000fd4000bf45320 */
[----:B------:R-:W-:Y:S01]  /*0490*/  VOTEU.ANY UP1, P0 ;  /* 0x0000000000ff7886 */ /* 0x000fe20000020100 */
[----:B------:R-:W-:-:S04]  /*04a0*/  @!UP2 USEL UR4, URZ, 0xffffffff, UP1 ;  /* 0xffffffffff04a887 */ /* 0x000fc80008800000 */
[----:B------:R-:W-:-:S04]  /*04b0*/  ULOP3.LUT UR4, UR4, 0x1, URZ, 0xc0, !UPT ;  /* 0x0000000104047892 */ /* 0x000fc8000f8ec0ff */
[----:B------:R-:W-:-:S11]  /*04c0*/  UISETP.NE.U32.AND UP2, UPT, UR4, 0x1, UPT ;  /* 0x000000010400788c */ /* 0x000fd6000bf45070 */
.L_x_8:
[----:B-12---:R-:W1:Y:S01]  /*04d0*/  SHFL.IDX PT, R2, R69, RZ, 0x1f ;  /* 0x00001fff45027589 */ /* 0x006e6200000e0000 */
[----:B------:R-:W-:-:S04]  /*04e0*/  UISETP.NE.AND UP1, UPT, UR8, 0x2, UPT ;  /* 0x000000020800788c */ /* 0x000fc8000bf25270 */
[----:B------:R-:W-:Y:S01]  /*04f0*/  USEL UR6, URZ, 0x1, UP1 ;  /* 0x00000001ff067887 */ /* 0x000fe20008800000 */
[----:B-1----:R-:W-:-:S13]  /*0500*/  ISETP.NE.AND P0, PT, R2, RZ, PT ;  /* 0x000000ff0200720c */ /* 0x002fda0003f05270 */
[----:B------:R-:W-:Y:S05]  /*0510*/  @P0 BRA `(.L_x_9) ;  /* 0x0000000000380947 */ /* 0x000fea0003800000 */
[----:B------:R-:W1:Y:S01]  /*0520*/  S2UR UR5, SR_CgaCtaId ;  /* 0x00000000000579c3 */ /* 0x000e620000008800 */
[----:B------:R-:W-:Y:S01]  /*0530*/  UMOV UR7, 0x400 ;  /* 0x0000040000077882 */ /* 0x000fe20000000000 */
[----:B------:R-:W-:Y:S01]  /*0540*/  UMOV UR4, 0x1 ;  /* 0x0000000100047882 */ /* 0x000fe20000000000 */
[----:B------:R-:W-:Y:S01]  /*0550*/  ELECT P0, URZ, PT ;  /* 0x0000000000ff782f */ /* 0x000fe20003800000 */
[----:B------:R-:W-:-:S04]  /*0560*/  UIADD3 UR10, UPT, UPT, -UR4, 0x100000, URZ ;  /* 0x00100000040a7890 */ /* 0x000fc8000fffe1ff */
[----:B------:R-:W-:Y:S02]  /*0570*/  USHF.L.U32 UR11, UR10, 0xb, URZ ;  /* 0x0000000b0a0b7899 */ /* 0x000fe400080006ff */
[----:B------:R-:W-:Y:S02]  /*0580*/  USHF.L.U32 UR10, UR10, 0x1, URZ ;  /* 0x000000010a0a7899 */ /* 0x000fe400080006ff */
[----:B-1----:R-:W-:Y:S01]  /*0590*/  ULEA UR5, UR5, UR7, 0x18 ;  /* 0x0000000705057291 */ /* 0x002fe2000f8ec0ff */
[----:B------:R-:W1:Y:S11]  /*05a0*/  FENCE.VIEW.ASYNC.S ;  /* 0x00000000000073c6 */ /* 0x000e760000000000 */
[----:B-1----:R1:W2:Y:S01]  /*05b0*/  SYNCS.EXCH.64 URZ, [UR5], UR10 ;  /* 0x0000000a05ff75b2 */ /* 0x0022a20008000100 */
[----:B------:R1:W3:Y:S01]  /*05c0*/  SYNCS.EXCH.64 URZ, [UR5+0x10], UR10 ;  /* 0x0000100a05ff75b2 */ /* 0x0002e20008000100 */
[----:B------:R1:W4:Y:S01]  /*05d0*/  SYNCS.EXCH.64 URZ, [UR5+0x8], UR10 ;  /* 0x0000080a05ff75b2 */ /* 0x0003220008000100 */
[----:B------:R1:W1:Y:S01]  /*05e0*/  SYNCS.EXCH.64 URZ, [UR5+0x18], UR10 ;  /* 0x0000180a05ff75b2 */ /* 0x0002620008000100 */
[----:B------:R-:W-:Y:S01]  /*05f0*/  NOP ;  /* 0x0000000000007918 */ /* 0x000fe20000000000 */
.L_x_9:
[----:B------:R-:W2:Y:S01]  /*0600*/  SHFL.IDX PT, R2, R69, RZ, 0x1f ;  /* 0x00001fff45027589 */ /* 0x000ea200000e0000 */
[----:B------:R-:W-:Y:S01]  /*0610*/  NOP ;  /* 0x0000000000007918 */ /* 0x000fe20000000000 */
[----:B--2---:R-:W-:-:S13]  /*0620*/  ISETP.NE.AND P0, PT, R2, 0x1, PT ;  /* 0x000000010200780c */ /* 0x004fda0003f05270 */
[----:B------:R-:W-:Y:S05]  /*0630*/  @P0 BRA `(.L_x_10) ;  /* 0x0000000000580947 */ /* 0x000fea0003800000 */
[----:B------:R-:W2:Y:S01]  /*0640*/  S2UR UR7, SR_CgaCtaId ;  /* 0x00000000000779c3 */ /* 0x000ea20000008800 */
[----:B------:R-:W-:Y:S01]  /*0650*/  UMOV UR9, 0x400 ;  /* 0x0000040000097882 */ /* 0x000fe20000000000 */
[----:B-1----:R-:W-:Y:S01]  /*0660*/  UMOV UR5, 0x20 ;  /* 0x0000002000057882 */ /* 0x002fe20000000000 */
[----:B------:R-:W-:Y:S01]  /*0670*/  UMOV UR4, 0x80 ;  /* 0x0000008000047882 */ /* 0x000fe20000000000 */
[----:B------:R-:W-:-:S04]  /*0680*/  UIADD3 UR10, UPT, UPT, -UR5, 0x100000, URZ ;  /* 0x00100000050a7890 */ /* 0x000fc8000fffe1ff */
[----:B------:R-:W-:Y:S02]  /*0690*/  USHF.L.U32 UR11, UR10, 0xb, URZ ;  /* 0x0000000b0a0b7899 */ /* 0x000fe400080006ff */
[----:B------:R-:W-:Y:S02]  /*06a0*/  USHF.L.U32 UR10, UR10, 0x1, URZ ;  /* 0x000000010a0a7899 */ /* 0x000fe400080006ff */
[----:B------:R-:W-:-:S04]  /*06b0*/  UIADD3 UR4, UPT, UPT, -UR4, 0x100000, URZ ;  /* 0x0010000004047890 */ /* 0x000fc8000fffe1ff */
[----:B------:R-:W-:Y:S02]  /*06c0*/  USHF.L.U32 UR5, UR4, 0xb, URZ ;  /* 0x0000000b04057899 */ /* 0x000fe400080006ff */
[----:B------:R-:W-:Y:S01]  /*06d0*/  USHF.L.U32 UR4, UR4, 0x1, URZ ;  /* 0x0000000104047899 */ /* 0x000fe200080006ff */
[----:B------:R-:W-:Y:S01]  /*06e0*/  ELECT P0, URZ, PT ;  /* 0x0000000000ff782f */ /* 0x000fe20003800000 */
[----:B--2---:R-:W-:Y:S01]  /*06f0*/  ULEA UR7, UR7, UR9, 0x18 ;  /* 0x0000000907077291 */ /* 0x004fe2000f8ec0ff */
[----:B------:R-:W1:Y:S11]  /*0700*/  FENCE.VIEW.ASYNC.S ;  /* 0x00000000000073c6 */ /* 0x000e760000000000 */
[----:B-1----:R2:W1:Y:S01]  /*0710*/  SYNCS.EXCH.64 URZ, [UR7+0x20], UR10 ;  /* 0x0000200a07ff75b2 */ /* 0x0024620008000100 */
[----:B------:R2:W1:Y:S01]  /*0720*/  SYNCS.EXCH.64 URZ, [UR7+0x40], UR4 ;  /* 0x0000400407ff75b2 */ /* 0x0004620008000100 */
[----:B------:R2:W1:Y:S01]  /*0730*/  SYNCS.EXCH.64 URZ, [UR7+0x28], UR10 ;  /* 0x0000280a07ff75b2 */ /* 0x0004620008000100 */
[----:B------:R2:W1:Y:S01]  /*0740*/  SYNCS.EXCH.64 URZ, [UR7+0x48], UR4 ;  /* 0x0000480407ff75b2 */ /* 0x0004620008000100 */
[----:B------:R2:W1:Y:S01]  /*0750*/  SYNCS.EXCH.64 URZ, [UR7+0x30], UR10 ;  /* 0x0000300a07ff75b2 */ /* 0x0004620008000100 */
[----:B------:R2:W1:Y:S01]  /*0760*/  SYNCS.EXCH.64 URZ, [UR7+0x50], UR4 ;  /* 0x0000500407ff75b2 */ /* 0x0004620008000100 */
[----:B------:R2:W1:Y:S01]  /*0770*/  SYNCS.EXCH.64 URZ, [UR7+0x38], UR10 ;  /* 0x0000380a07ff75b2 */ /* 0x0004620008000100 */
[----:B------:R2:W1:Y:S02]  /*0780*/  SYNCS.EXCH.64 URZ, [UR7+0x58], UR4 ;  /* 0x0000580407ff75b2 */ /* 0x0004640008000100 */
[----:B--2---:R-:W-:Y:S01]  /*0790*/  NOP ;  /* 0x0000000000007918 */ /* 0x004fe20000000000 */
.L_x_10:
[----:B------:R-:W2:Y:S01]  /*07a0*/  SHFL.IDX PT, R2, R69, RZ, 0x1f ;  /* 0x00001fff45027589 */ /* 0x000ea200000e0000 */
[----:B------:R-:W-:Y:S01]  /*07b0*/  NOP ;  /* 0x0000000000007918 */ /* 0x000fe20000000000 */
[----:B--2---:R-:W-:-:S13]  /*07c0*/  ISETP.NE.AND P0, PT, R2, 0x3, PT ;  /* 0x000000030200780c */ /* 0x004fda0003f05270 */
[----:B------:R-:W-:Y:S05]  /*07d0*/  @P0 BRA `(.L_x_11) ;  /* 0x0000000000300947 */ /* 0x000fea0003800000 */
[----:B-1----:R-:W1:Y:S01]  /*07e0*/  S2UR UR5, SR_CgaCtaId ;  /* 0x00000000000579c3 */ /* 0x002e620000008800 */
        /* <DEDUP_REMOVED lines=8> */
[----:B-1----:R2:W1:Y:S01]  /*0870*/  SYNCS.EXCH.64 URZ, [UR5+0x60], UR10 ;  /* 0x0000600a05ff75b2 */ /* 0x0024620008000100 */
[----:B------:R2:W1:Y:S02]  /*0880*/  SYNCS.EXCH.64 URZ, [UR5+0x68], UR10 ;  /* 0x0000680a05ff75b2 */ /* 0x0004640008000100 */
[----:B--2---:R-:W-:Y:S01]  /*0890*/  NOP ;  /* 0x0000000000007918 */ /* 0x004fe20000000000 */
.L_x_11:
[----:B------:R-:W2:Y:S01]  /*08a0*/  SHFL.IDX PT, R2, R69, RZ, 0x1f ;  /* 0x00001fff45027589 */ /* 0x000ea200000e0000 */
[----:B------:R-:W-:Y:S01]  /*08b0*/  NOP ;  /* 0x0000000000007918 */ /* 0x000fe20000000000 */
[----:B--2---:R-:W-:-:S13]  /*08c0*/  ISETP.NE.AND P0, PT, R2, 0x4, PT ;  /* 0x000000040200780c */ /* 0x004fda0003f05270 */
[----:B------:R-:W-:Y:S05]  /*08d0*/  @P0 BRA `(.L_x_12) ;  /* 0x00000000004c0947 */ /* 0x000fea0003800000 */
[----:B-1----:R-:W1:Y:S01]  /*08e0*/  S2UR UR5, SR_CgaCtaId ;  /* 0x00000000000579c3 */ /* 0x002e620000008800 */
[----:B------:R-:W-:Y:S01]  /*08f0*/  UMOV UR9, 0x100 ;  /* 0x0000010000097882 */ /* 0x000fe20000000000 */
[----:B------:R-:W-:Y:S01]  /*0900*/  UMOV UR7, 0x400 ;  /* 0x0000040000077882 */ /* 0x000fe20000000000 */
[----:B------:R-:W-:Y:S01]  /*0910*/  USEL UR9, UR9, 0xe0, UP2 ;  /* 0x000000e009097887 */ /* 0x000fe20009000000 */
[----:B------:R-:W-:Y:S01]  /*0920*/  UMOV UR4, 0x1 ;  /* 0x0000000100047882 */ /* 0x000fe20000000000 */
[----:B------:R-:W-:Y:S01]  /*0930*/  ELECT P0, URZ, PT ;  /* 0x0000000000ff782f */ /* 0x000fe20003800000 */
[----:B------:R-:W-:-:S04]  /*0940*/  UIADD3 UR10, UPT, UPT, -UR4, 0x100000, URZ ;  /* 0x00100000040a7890 */ /* 0x000fc8000fffe1ff */
[----:B------:R-:W-:Y:S02]  /*0950*/  USHF.L.U32 UR11, UR10, 0xb, URZ ;  /* 0x0000000b0a0b7899 */ /* 0x000fe400080006ff */
[----:B------:R-:W-:Y:S02]  /*0960*/  USHF.L.U32 UR10, UR10, 0x1, URZ ;  /* 0x000000010a0a7899 */ /* 0x000fe400080006ff */
[----:B------:R-:W-:-:S04]  /*0970*/  UIADD3 UR12, UPT, UPT, -UR9, 0x100000, URZ ;  /* 0x00100000090c7890 */ /* 0x000fc8000fffe1ff */
[----:B------:R-:W-:Y:S02]  /*0980*/  USHF.L.U32 UR13, UR12, 0xb, URZ ;  /* 0x0000000b0c0d7899 */ /* 0x000fe400080006ff */
[----:B------:R-:W-:Y:S02]  /*0990*/  USHF.L.U32 UR12, UR12, 0x1, URZ ;  /* 0x000000010c0c7899 */ /* 0x000fe400080006ff */
[----:B-1----:R-:W-:Y:S01]  /*09a0*/  ULEA UR5, UR5, UR7, 0x18 ;  /* 0x0000000705057291 */ /* 0x002fe2000f8ec0ff */
[----:B------:R-:W1:Y:S11]  /*09b0*/  FENCE.VIEW.ASYNC.S ;  /* 0x00000000000073c6 */ /* 0x000e760000000000 */
[----:B-1----:R2:W1:Y:S01]  /*09c0*/  SYNCS.EXCH.64 URZ, [UR5+0x70], UR10 ;  /* 0x0000700a05ff75b2 */ /* 0x0024620008000100 */
[----:B------:R2:W1:Y:S01]  /*09d0*/  SYNCS.EXCH.64 URZ, [UR5+0x80], UR12 ;  /* 0x0000800c05ff75b2 */ /* 0x0004620008000100 */
[----:B------:R2:W1:Y:S01]  /*09e0*/  SYNCS.EXCH.64 URZ, [UR5+0x78], UR10 ;  /* 0x0000780a05ff75b2 */ /* 0x0004620008000100 */
[----:B------:R2:W1:Y:S02]  /*09f0*/  SYNCS.EXCH.64 URZ, [UR5+0x88], UR12 ;  /* 0x0000880c05ff75b2 */ /* 0x0004640008000100 */
[----:B--2---:R-:W-:Y:S01]  /*0a00*/  NOP ;  /* 0x0000000000007918 */ /* 0x004fe20000000000 */
.L_x_12:
        /* <DEDUP_REMOVED lines=26> */
.L_x_13:
        /* <DEDUP_REMOVED lines=18> */
.L_x_14:
[----:B-1----:R-:W1:Y:S01]  /*0cd0*/  S2UR UR5, SR_CTAID.X ;  /* 0x00000000000579c3 */ /* 0x002e620000002500 */
[----:B------:R-:W-:-:S05]  /*0ce0*/  CS2R.32 R63, SR_CgaSize ;  /* 0x00000000003f7805 */ /* 0x000fca0000008a00 */
[----:B------:R-:W-:-:S05]  /*0cf0*/  IMAD R63, R63, -0xa0, RZ ;  /* 0xffffff603f3f7824 */ /* 0x000fca00078e02ff */
[----:B------:R-:W-:-:S14]  /*0d00*/  R2UR UR9, R63 ;  /* 0x000000003f0972ca */ /* 0x000fdc00000e0000 */
[----:B------:R-:W2:Y:S01]  /*0d10*/  LDCU UR9, c[0x0][UR9+0x2b0] ;  /* 0x00005600090977ac */ /* 0x000ea20008000800 */
[----:B------:R-:W-:Y:S01]  /*0d20*/  NOP ;  /* 0x0000000000007918 */ /* 0x000fe20000000000 */
[----:B------:R-:W-:-:S05]  /*0d30*/  CS2R.32 R63, SR_CgaSize ;  /* 0x00000000003f7805 */ /* 0x000fca0000008a00 */
[----:B------:R-:W-:-:S05]  /*0d40*/  IMAD R63, R63, -0xa0, RZ ;  /* 0xffffff603f3f7824 */ /* 0x000fca00078e02ff */
[----:B------:R-:W-:-:S14]  /*0d50*/  R2UR UR7, R63 ;  /* 0x000000003f0772ca */ /* 0x000fdc00000e0000 */
[----:B------:R-:W3:Y:S01]  /*0d60*/  LDCU UR7, c[0x0][UR7+0x2b4] ;  /* 0x00005680070777ac */ /* 0x000ee20008000800 */
[----:B------:R-:W4:Y:S08]  /*0d70*/  S2UR UR4, SR_CTAID.Y ;  /* 0x00000000000479c3 */ /* 0x000f300000002600 */
[----:B------:R-:W3:Y:S01]  /*0d80*/  LDC R10, c[0x0][0xb24] ;  /* 0x0002c900ff0a7b82 */ /* 0x000ee20000000800 */
[----:B-1----:R-:W-:-:S02]  /*0d90*/  I2FP.F32.U32 R63, UR5 ;  /* 0x00000005003f7c45 */ /* 0x002fc40008201000 */
[----:B------:R-:W-:-:S05]  /*0da0*/  CS2R.32 R3, SR_CgaSize ;  /* 0x0000000000037805 */ /* 0x000fca0000008a00 */
[----:B------:R-:W-:-:S06]  /*0db0*/  IMAD R3, R3, -0xa0, RZ ;  /* 0xffffff6003037824 */ /* 0x000fcc00078e02ff */
[----:B------:R-:W1:Y:S01]  /*0dc0*/  LDC R3, c[0x0][R3+0x2a0] ;  /* 0x0000a80003037b82 */ /* 0x000e620000000800 */
[----:B------:R-:W-:Y:S01]  /*0dd0*/  MOV R15, UR5 ;  /* 0x00000005000f7c02 */ /* 0x000fe20008000f00 */
[----:B--2---:R-:W-:Y:S01]  /*0de0*/  FMUL R63, R63, UR9 ;  /* 0x000000093f3f7c20 */ /* 0x004fe20008400000 */
[----:B----4-:R-:W-:Y:S02]  /*0df0*/  I2FP.F32.U32 R62, UR4 ;  /* 0x00000004003e7c45 */ /* 0x010fe40008201000 */
[----:B------:R-:W-:-:S05]  /*0e00*/  CS2R.32 R2, SR_CgaSize ;  /* 0x0000000000027805 */ /* 0x000fca0000008a00 */
[----:B------:R-:W-:-:S06]  /*0e10*/  IMAD R2, R2, -0xa0, RZ ;  /* 0xffffff6002027824 */ /* 0x000fcc00078e02ff */
[----:B------:R-:W2:Y:S01]  /*0e20*/  LDC R2, c[0x0][R2+0x2a4] ;  /* 0x0000a90002027b82 */ /* 0x000ea20000000800 */
[----:B------:R-:W-:Y:S01]  /*0e30*/  MOV R14, UR4 ;  /* 0x00000004000e7c02 */ /* 0x000fe20008000f00 */
[----:B------:R-:W4:Y:S01]  /*0e40*/  F2I.U32.TRUNC.NTZ R63, R63 ;  /* 0x0000003f003f7305 */ /* 0x000f22000020f000 */
[----:B---3--:R-:W-:-:S05]  /*0e50*/  FMUL R62, R62, UR7 ;  /* 0x000000073e3e7c20 */ /* 0x008fca0008400000 */
[----:B------:R-:W-:Y:S01]  /*0e60*/  BAR.SYNC.DEFER_BLOCKING 0x0 ;  /* 0x0000000000007b1d */ /* 0x000fe20000010000 */
[----:B------:R-:W-:-:S05]  /*0e70*/  ISETP.GE.AND P0, PT, R10, 0x1, PT ;  /* 0x000000010a00780c */ /* 0x000fca0003f06270 */
[----:B------:R-:W3:Y:S02]  /*0e80*/  F2I.U32.TRUNC.NTZ R62, R62 ;  /* 0x0000003e003e7305 */ /* 0x000ee4000020f000 */
[----:B------:R-:W2:Y:S01]  /*0e90*/  S2UR UR36, SR_CTAID.Z ;  /* 0x00000000002479c3 */ /* 0x000ea20000002700 */
[----:B----4-:R-:W-:-:S05]  /*0ea0*/  IADD3 R63, PT, PT, -R63, RZ, RZ ;  /* 0x000000ff3f3f7210 */ /* 0x010fca0007ffe1ff */
[----:B-1----:R-:W-:Y:S01]  /*0eb0*/  IMAD R63, R3, R63, UR5 ;  /* 0x00000005033f7e24 */ /* 0x002fe2000f8e023f */
[----:B---3--:R-:W-:-:S05]  /*0ec0*/  IADD3 R62, PT, PT, -R62, RZ, RZ ;  /* 0x000000ff3e3e7210 */ /* 0x008fca0007ffe1ff */
[----:B--2---:R-:W-:Y:S01]  /*0ed0*/  IMAD R62, R2, R62, UR4 ;  /* 0x00000004023e7e24 */ /* 0x004fe2000f8e023e */
[----:B------:R-:W-:Y:S06]  /*0ee0*/  @!P0 BRA `(.L_x_15) ;  /* 0x0000000000b88947 */ /* 0x000fec0003800000 */
[----:B------:R-:W1:Y:S01]  /*0ef0*/  LDC.64 R4, c[0x0][0xb18] ;  /* 0x0002c600ff047b82 */ /* 0x000e620000000a00 */
[----:B------:R-:W-:-:S07]  /*0f00*/  ISETP.NE.AND P0, PT, R10, 0x1, PT ;  /* 0x000000010a00780c */ /* 0x000fce0003f05270 */
[----:B------:R-:W2:Y:S08]  /*0f10*/  LDC R9, c[0x0][0xb0c] ;  /* 0x0002c300ff097b82 */ /* 0x000eb00000000800 */
[----:B------:R-:W3:Y:S08]  /*0f20*/  LDC R12, c[0x0][0x370] ;  /* 0x0000dc00ff0c7b82 */ /* 0x000ef00000000800 */
[----:B------:R-:W4:Y:S01]  /*0f30*/  LDC R11, c[0x0][0x374] ;  /* 0x0000dd00ff0b7b82 */ /* 0x000f220000000800 */
[----:B-1----:R-:W-:-:S07]  /*0f40*/  ISETP.NE.AND P1, PT, R4, 0x1, PT ;  /* 0x000000010400780c */ /* 0x002fce0003f25270 */
[----:B------:R-:W3:Y:S01]  /*0f50*/  LDC.64 R6, c[0x0][0xb10] ;  /* 0x0002c400ff067b82 */ /* 0x000ee20000000a00 */
[----:B--2---:R-:W-:-:S07]  /*0f60*/  ISETP.NE.AND P2, PT, R9, 0x1, PT ;  /* 0x000000010900780c */ /* 0x004fce0003f45270 */
[----:B------:R-:W1:Y:S08]  /*0f70*/  LDC R8, c[0x0][0xb20] ;  /* 0x0002c800ff087b82 */ /* 0x000e700000000800 */
[----:B------:R-:W2:Y:S01]  /*0f80*/  LDC.64 R2, c[0x0][0xb28] ;  /* 0x0002ca00ff027b82 */ /* 0x000ea20000000a00 */
[----:B----4-:R-:W-:-:S04]  /*0f90*/  IMAD.HI.U32 R13, R11, R5, RZ ;  /* 0x000000050b0d7227 */ /* 0x010fc800078e00ff */
[----:B------:R-:W-:-:S04]  /*0fa0*/  IMAD.HI.U32 R5, R14, R5, RZ ;  /* 0x000000050e057227 */ /* 0x000fc800078e00ff */
[----:B---3--:R-:W-:-:S05]  /*0fb0*/  IMAD.HI.U32 R16, R12, R6, RZ ;  /* 0x000000060c107227 */ /* 0x008fca00078e00ff */
[-C--:B------:R-:W-:Y:S01]  /*0fc0*/  @P2 SHF.R.U32.HI R12, RZ, R7.reuse, R16 ;  /* 0x00000007ff0c2219 */ /* 0x080fe20000011610 */
[----:B------:R-:W-:Y:S01]  /*0fd0*/  IMAD.HI.U32 R16, R15, R6, RZ ;  /* 0x000000060f107227 */ /* 0x000fe200078e00ff */
[-C--:B-1----:R-:W-:Y:S02]  /*0fe0*/  @P1 SHF.R.U32.HI R11, RZ, R8.reuse, R13 ;  /* 0x00000008ff0b1219 */ /* 0x082fe4000001160d */
[----:B------:R-:W-:Y:S02]  /*0ff0*/  SHF.R.U32.HI R5, RZ, R8, R5 ;  /* 0x00000008ff057219 */ /* 0x000fe40000011605 */
[----:B------:R-:W-:Y:S02]  /*1000*/  SHF.R.U32.HI R16, RZ, R7, R16 ;  /* 0x00000007ff107219 */ /* 0x000fe40000011610 */
[----:B------:R-:W-:Y:S01]  /*1010*/  SEL R5, R14, R5, !P1 ;  /* 0x000000050e057207 */ /* 0x000fe20004800000 */
[----:B--2---:R-:W-:Y:S01]  /*1020*/  IMAD.HI.U32 R13, R11, R2, RZ ;  /* 0x000000020b0d7227 */ /* 0x004fe200078e00ff */
[----:B------:R-:W-:-:S03]  /*1030*/  SEL R16, R15, R16, !P2 ;  /* 0x000000100f107207 */ /* 0x000fc60005000000 */
[----:B------:R-:W-:Y:S01]  /*1040*/  IMAD.HI.U32 R6, R12, R2, RZ ;  /* 0x000000020c067227 */ /* 0x000fe200078e00ff */
[----:B------:R-:W-:-:S04]  /*1050*/  @P0 SHF.R.U32.HI R11, RZ, R3, R13 ;  /* 0x00000003ff0b0219 */ /* 0x000fc8000001160d */
[----:B------:R-:W-:Y:S01]  /*1060*/  @P0 SHF.R.U32.HI R12, RZ, R3, R6 ;  /* 0x00000003ff0c0219 */ /* 0x000fe20000011606 */
[----:B------:R-:W-:-:S04]  /*1070*/  IMAD R11, R11, R10, RZ ;  /* 0x0000000a0b0b7224 */ /* 0x000fc800078e02ff */
[----:B------:R-:W-:Y:S01]  /*1080*/  IMAD R6, R12, R10, RZ ;  /* 0x0000000a0c067224 */ /* 0x000fe200078e02ff */
[----:B------:R-:W-:-:S04]  /*1090*/  ISETP.GE.AND P1, PT, R5, R11, PT ;  /* 0x0000000b0500720c */ /* 0x000fc80003f26270 */
[----:B------:R-:W-:Y:S01]  /*10a0*/  ISETP.GE.OR P1, PT, R16, R6, P1 ;  /* 0x000000061000720c */ /* 0x000fe20000f26670 */
[----:B------:R-:W-:-:S05]  /*10b0*/  IMAD.HI.U32 R6, R5, R2, RZ ;  /* 0x0000000205067227 */ /* 0x000fca00078e00ff */
[----:B------:R-:W-:-:S04]  /*10c0*/  SHF.R.U32.HI R6, RZ, R3, R6 ;  /* 0x00000003ff067219 */ /* 0x000fc80000011606 */
[----:B------:R-:W-:-:S03]  /*10d0*/  SEL R6, R5, R6, !P0 ;  /* 0x0000000605067207 */ /* 0x000fc60004000000 */
[----:B------:R-:W-:Y:S01]  /*10e0*/  @!P1 IMAD.HI.U32 R7, R16, R2, RZ ;  /* 0x0000000210079227 */ /* 0x000fe200078e00ff */
[----:B------:R-:W-:-:S04]  /*10f0*/  IADD3 R2, PT, PT, -R6, RZ, RZ ;  /* 0x000000ff06027210 */ /* 0x000fc80007ffe1ff */
[----:B------:R-:W-:Y:S01]  /*1100*/  @!P1 SHF.R.U32.HI R3, RZ, R3, R7 ;  /* 0x00000003ff039219 */ /* 0x000fe20000011607 */
[----:B------:R-:W-:Y:S01]  /*1110*/  IMAD R2, R10, R2, R5 ;  /* 0x000000020a027224 */ /* 0x000fe200078e0205 */
[----:B------:R-:W-:Y:S02]  /*1120*/  IADD3 R7, PT, PT, -R5, RZ, RZ ;  /* 0x000000ff05077210 */ /* 0x000fe40007ffe1ff */
[----:B------:R-:W-:-:S03]  /*1130*/  @!P1 SEL R3, R16, R3, !P0 ;  /* 0x0000000310039207 */ /* 0x000fc60004000000 */
[----:B------:R-:W-:Y:S02]  /*1140*/  IMAD R7, R4, R7, R14 ;  /* 0x0000000704077224 */ /* 0x000fe400078e020e */
[--C-:B------:R-:W-:Y:S02]  /*1150*/  @!P1 IMAD.IADD R6, R6, 0x1, -R3.reuse ;  /* 0x0000000106069824 */ /* 0x100fe400078e0a03 */
[----:B------:R-:W-:Y:S01]  /*1160*/  @!P1 IMAD R3, R2, R12, R3 ;  /* 0x0000000c02039224 */ /* 0x000fe200078e0203 */
[----:B------:R-:W-:Y:S01]  /*1170*/  IADD3 R2, PT, PT, -R16, RZ, RZ ;  /* 0x000000ff10027210 */ /* 0x000fe20007ffe1ff */
[----:B------:R-:W-:Y:S02]  /*1180*/  @!P1 IMAD R5, R6, R10, R16 ;  /* 0x0000000a06059224 */ /* 0x000fe400078e0210 */
[----:B------:R-:W-:Y:S02]  /*1190*/  @!P1 IMAD.MOV.U32 R16, RZ, RZ, R3 ;  /* 0x000000ffff109224 */ /* 0x000fe400078e0003 */
[----:B------:R-:W-:-:S02]  /*11a0*/  IMAD R2, R9, R2, R15 ;  /* 0x0000000209027224 */ /* 0x000fc400078e020f */
[----:B------:R-:W-:Y:S02]  /*11b0*/  IMAD R14, R5, R4, R7 ;  /* 0x00000004050e7224 */ /* 0x000fe400078e0207 */
[----:B------:R-:W-:Y:S02]  /*11c0*/  IMAD R15, R16, R9, R2 ;  /* 0x00000009100f7224 */ /* 0x000fe400078e0202 */
.L_x_15:
[----:B------:R-:W1:Y:S01]  /*11d0*/  LDCU UR4, c[0x0][0xb30] ;  /* 0x00016600ff0477ac */ /* 0x000e620008000800 */
[----:B------:R-:W2:Y:S08]  /*11e0*/  S2UR UR37, SR_CgaCtaId ;  /* 0x00000000002579c3 */ /* 0x000eb00000008800 */
[----:B------:R-:W3:Y:S01]  /*11f0*/  LDC R26, c[0x0][0xb24] ;  /* 0x0002c900ff1a7b82 */ /* 0x000ee20000000800 */
[----:B-1----:R-:W-:-:S09]  /*1200*/  UISETP.NE.AND UP1, UPT, UR4, 0x1, UPT ;  /* 0x000000010400788c */ /* 0x002fd2000bf25270 */
[----:B--2---:R-:W-:Y:S05]  /*1210*/  BRA.U UP1, `(.L_x_16) ;  /* 0x0000000101407547 */ /* 0x004fea000b800000 */
[----:B------:R-:W1:Y:S08]  /*1220*/  LDC.64 R4, c[0x0][0xb10] ;  /* 0x0002c400ff047b82 */ /* 0x000e700000000a00 */
[----:B------:R-:W2:Y:S08]  /*1230*/  LDC.64 R2, c[0x0][0xb18] ;  /* 0x0002c600ff027b82 */ /* 0x000eb00000000a00 */
[----:B------:R-:W4:Y:S08]  /*1240*/  LDC R6, c[0x0][0xb20] ;  /* 0x0002c800ff067b82 */ /* 0x000f300000000800 */
[----:B------:R-:W3:Y:S01]  /*1250*/  LDC R7, c[0x0][0xb0c] ;  /* 0x0002c300ff077b82 */ /* 0x000ee20000000800 */
[----:B-1----:R-:W-:-:S05]  /*1260*/  IMAD.HI.U32 R4, R15, R4, RZ ;  /* 0x000000040f047227 */ /* 0x002fca00078e00ff */
[----:B------:R-:W-:Y:S01]  /*1270*/  SHF.R.U32.HI R4, RZ, R5, R4 ;  /* 0x00000005ff047219 */ /* 0x000fe20000011604 */
[----:B--2---:R-:W-:Y:S01]  /*1280*/  IMAD.HI.U32 R3, R14, R3, RZ ;  /* 0x000000030e037227 */ /* 0x004fe200078e00ff */
[----:B------:R-:W-:-:S04]  /*1290*/  ISETP.NE.AND P0, PT, R2, 0x1, PT ;  /* 0x000000010200780c */ /* 0x000fc80003f05270 */
[----:B----4-:R-:W-:-:S04]  /*12a0*/  SHF.R.U32.HI R3, RZ, R6, R3 ;  /* 0x00000006ff037219 */ /* 0x010fc80000011603 */
[----:B------:R-:W-:Y:S02]  /*12b0*/  SEL R3, R14, R3, !P0 ;  /* 0x000000030e037207 */ /* 0x000fe40004000000 */
[----:B---3--:R-:W-:-:S04]  /*12c0*/  ISETP.NE.AND P1, PT, R7, 0x1, PT ;  /* 0x000000010700780c */ /* 0x008fc80003f25270 */
[----:B------:R-:W-:-:S05]  /*12d0*/  SEL R4, R15, R4, !P1 ;  /* 0x000000040f047207 */ /* 0x000fca0004800000 */
[----:B------:R-:W-:Y:S02]  /*12e0*/  IMAD.IADD R5, R3, 0x1, -R4 ;  /* 0x0000000103057824 */ /* 0x000fe400078e0a04 */
[----:B------:R-:W-:Y:S02]  /*12f0*/  IMAD.IADD R3, R4, 0x1, -R3 ;  /* 0x0000000104037824 */ /* 0x000fe400078e0a03 */
[----:B------:R-:W-:Y:S02]  /*1300*/  IMAD R15, R5, R7, R15 ;  /* 0x00000007050f7224 */ /* 0x000fe400078e020f */
[----:B------:R-:W-:-:S07]  /*1310*/  IMAD R14, R3, R2, R14 ;  /* 0x00000002030e7224 */ /* 0x000fce00078e020e */
.L_x_16:
[----:B------:R-:W-:Y:S01]  /*1320*/  BAR.SYNC.DEFER_BLOCKING 0x0 ;  /* 0x0000000000007b1d */ /* 0x000fe20000010000 */
[----:B------:R-:W-:Y:S01]  /*1330*/  UISETP.NE.AND UP1, UPT, UR8, 0x2, UPT ;  /* 0x000000020800788c */ /* 0x000fe2000bf25270 */
[----:B------:R-:W-:Y:S02]  /*1340*/  ISETP.NE.OR P5, PT, R0, 0x2, !P5 ;  /* 0x000000020000780c */ /* 0x000fe40006fa5670 */
[----:B------:R-:W-:-:S06]  /*1350*/  LOP3.LUT R2, R76, 0x1f, RZ, 0xc0, !PT ;  /* 0x0000001f4c027812 */ /* 0x000fcc00078ec0ff */
[----:B------:R-:W-:Y:S05]  /*1360*/  BRA.U UP1, `(.L_x_17) ;  /* 0x00000011016c7547 */ /* 0x000fea000b800000 */
[----:B------:R-:W1:Y:S01]  /*1370*/  LDCU UR13, c[0x0][0x38c] ;  /* 0x00007180ff0d77ac */ /* 0x000e620008000800 */
[----:B------:R-:W2:Y:S01]  /*1380*/  LDC R8, c[0x0][0x370] ;  /* 0x0000dc00ff087b82 */ /* 0x000ea20000000800 */
[----:B------:R-:W-:Y:S01]  /*1390*/  PLOP3.LUT P1, PT, PT, PT, UP2, 0x80, 0x8 ;  /* 0x000000000008781c */ /* 0x000fe20003f2f028 */
[----:B------:R-:W-:Y:S01]  /*13a0*/  IMAD.MOV.U32 R17, RZ, RZ, 0x1 ;  /* 0x00000001ff117424 */ /* 0x000fe200078e00ff */
[----:B------:R-:W-:Y:S01]  /*13b0*/  ISETP.EQ.OR P4, PT, R2, RZ, P5 ;  /* 0x000000ff0200720c */ /* 0x000fe20002f82670 */
[----:B------:R-:W-:Y:S01]  /*13c0*/  IMAD.MOV.U32 R16, RZ, RZ, RZ ;  /* 0x000000ffff107224 */ /* 0x000fe200078e00ff */
[----:B------:R-:W-:Y:S02]  /*13d0*/  PLOP3.LUT P1, PT, P1, PT, PT, 0x8, 0x80 ;  /* 0x000000000080781c */ /* 0x000fe40000f2e170 */
[----:B------:R-:W-:Y:S01]  /*13e0*/  CS2R R12, SRZ ;  /* 0x00000000000c7805 */ /* 0x000fe2000001ff00 */
[----:B------:R-:W-:Y:S01]  /*13f0*/  IMAD.MOV.U32 R11, RZ, RZ, 0x1 ;  /* 0x00000001ff0b7424 */ /* 0x000fe200078e00ff */
[----:B------:R-:W4:Y:S01]  /*1400*/  LDC R0, c[0x0][0x374] ;  /* 0x0000dd00ff007b82 */ /* 0x000f220000000800 */
[----:B------:R-:W2:Y:S01]  /*1410*/  LDCU.64 UR22, c[0x0][0x348] ;  /* 0x00006900ff1677ac */ /* 0x000ea20008000a00 */
[----:B------:R-:W-:Y:S01]  /*1420*/  UMOV UR6, URZ ;  /* 0x000000ff00067c82 */ /* 0x000fe20008000000 */
[----:B-1----:R-:W-:-:S04]  /*1430*/  UIADD3 UR5, UPT, UPT, UR13, 0x3f, URZ ;  /* 0x0000003f0d057890 */ /* 0x002fc8000fffe0ff */
[----:B------:R-:W-:-:S04]  /*1440*/  USHF.R.S32.HI UR4, URZ, 0x1f, UR5 ;  /* 0x0000001fff047899 */ /* 0x000fc80008011405 */
[----:B------:R-:W-:-:S04]  /*1450*/  ULEA.HI UR4, UR4, UR5, URZ, 0x6 ;  /* 0x0000000504047291 */ /* 0x000fc8000f8f30ff */
[----:B------:R-:W-:Y:S02]  /*1460*/  USHF.R.S32.HI UR15, URZ, 0x6, UR4 ;  /* 0x00000006ff0f7899 */ /* 0x000fe40008011404 */
[----:B------:R-:W-:Y:S02]  /*1470*/  UIADD3 UR4, UPT, UPT, UR13, -0x1, URZ ;  /* 0xffffffff0d047890 */ /* 0x000fe4000fffe0ff */
[----:B------:R-:W-:Y:S02]  /*1480*/  UISETP.LT.U32.AND UP0, UPT, UR15, 0x2, UPT ;  /* 0x000000020f00788c */ /* 0x000fe4000bf01070 */
[----:B------:R-:W-:Y:S02]  /*1490*/  UISETP.GE.U32.AND UP1, UPT, UR4, -0x7f, UPT ;  /* 0xffffff810400788c */ /* 0x000fe4000bf26070 */
[----:B------:R-:W-:Y:S02]  /*14a0*/  USEL UR14, UR15, 0x2, UP0 ;  /* 0x000000020f0e7887 */ /* 0x000fe40008000000 */
[----:B------:R-:W-:-:S02]  /*14b0*/  UIADD3 UR13, UPT, UPT, UR13, 0x7e, URZ ;  /* 0x0000007e0d0d7890 */ /* 0x000fc4000fffe0ff */
[----:B------:R-:W-:Y:S02]  /*14c0*/  UIADD3 UR5, UPT, UPT, UR14, -0x1, URZ ;  /* 0xffffffff0e057890 */ /* 0x000fe4000fffe0ff */
[----:B------:R-:W-:-:S03]  /*14d0*/  UIADD3 UR7, UPT, UPT, UR15, -UR14, URZ ;  /* 0x8000000e0f077290 */ /* 0x000fc6000fffe0ff */
[----:B------:R-:W-:-:S04]  /*14e0*/  @UP1 UIADD3 UR5, UPT, UPT, UR14, URZ, URZ ;  /* 0x000000ff0e051290 */ /* 0x000fc8000fffe0ff */
[----:B--2---:R-:W-:-:S12]  /*14f0*/  UIADD3 UR5, UPT, UPT, UR5, 0x1, URZ ;  /* 0x0000000105057890 */ /* 0x004fd8000fffe0ff */
.L_x_35:
[----:B------:R-:W-:Y:S01]  /*1500*/  UISETP.NE.AND UP0, UPT, UR37, URZ, UPT ;  /* 0x000000ff2500728c */ /* 0x000fe2000bf05270 */
[----:B------:R-:W1:Y:S08]  /*1510*/  S2UR UR37, SR_CgaCtaId ;  /* 0x00000000002579c3 */ /* 0x000e700000008800 */
[----:B------:R-:W-:Y:S05]  /*1520*/  BRA.U UP0, `(.L_x_18) ;  /* 0x0000000100347547 */ /* 0x000fea000b800000 */
[----:B------:R-:W2:Y:S01]  /*1530*/  S2R R2, SR_CgaCtaId ;  /* 0x0000000000027919 */ /* 0x000ea20000008800 */
[----:B------:R-:W-:-:S04]  /*1540*/  MOV R3, 0x400 ;  /* 0x0000040000037802 */ /* 0x000fc80000000f00 */
[----:B--2---:R-:W-:Y:S02]  /*1550*/  LEA R2, R2, R3, 0x18 ;  /* 0x0000000302027211 */ /* 0x004fe400078ec0ff */
[----:B------:R-:W-:-:S03]  /*1560*/  SHF.L.U32 R3, R11, 0x1f, RZ ;  /* 0x0000001f0b037819 */ /* 0x000fc600000006ff */
[----:B------:R-:W-:-:S04]  /*1570*/  IMAD R2, R12, 0x8, R2 ;  /* 0x000000080c027824 */ /* 0x000fc800078e0202 */
[----:B------:R-:W2:Y:S02]  /*1580*/  SYNCS.PHASECHK.TRANS64.TRYWAIT P0, [R2+URZ+0xe0], R3 ;  /* 0x0000e003020075a7 */ /* 0x000ea400080011ff */
[----:B--2---:R-:W-:Y:S05]  /*1590*/  @!P0 BRA `(.L_x_19) ;  /* 0x0000008800c08947 */ /* 0x004fea0003800000 */
.L_x_165:
[----:B------:R-:W-:Y:S01]  /*15a0*/  VIADD R12, R12, 0x1 ;  /* 0x000000010c0c7836 */ /* 0x000fe20000000000 */
[----:B------:R2:W-:Y:S04]  /*15b0*/  SYNCS.ARRIVE.TRANS64.A1T0 RZ, [R2+URZ+0xd0], RZ ;  /* 0x0000d0ff02ff79a7 */ /* 0x0005e800081000ff */
[----:B------:R-:W-:-:S04]  /*15c0*/  ISETP.NE.AND P0, PT, R12, 0x2, PT ;  /* 0x000000020c00780c */ /* 0x000fc80003f05270 */
[----:B------:R-:W-:Y:S02]  /*15d0*/  SEL R12, R12, RZ, P0 ;  /* 0x000000ff0c0c7207 */ /* 0x000fe40000000000 */
[----:B--2---:R-:W-:-:S04]  /*15e0*/  SEL R2, RZ, 0x1, P0 ;  /* 0x00000001ff027807 */ /* 0x004fc80000000000 */
[----:B------:R-:W-:-:S07]  /*15f0*/  LOP3.LUT R11, R11, R2, RZ, 0x3c, !PT ;  /* 0x000000020b0b7212 */ /* 0x000fce00078e3cff */
.L_x_18:
[----:B------:R-:W-:Y:S01]  /*1600*/  UMOV UR4, 0x400 ;  /* 0x0000040000047882 */ /* 0x000fe20000000000 */
[----:B------:R-:W-:Y:S01]  /*1610*/  SHF.L.U32 R2, R17, 0x1f, RZ ;  /* 0x0000001f11027819 */ /* 0x000fe200000006ff */
[----:B-1----:R-:W-:Y:S01]  /*1620*/  ULEA UR4, UR37, UR4, 0x18 ;  /* 0x0000000425047291 */ /* 0x002fe2000f8ec0ff */
[----:B------:R-:W-:Y:S01]  /*1630*/  R2UR UR35, R15 ;  /* 0x000000000f2372ca */ /* 0x000fe200000e0000 */
[----:B------:R-:W-:Y:S01]  /*1640*/  UISETP.GE.U32.AND UP0, UPT, UR13, 0x7f, UPT ;  /* 0x0000007f0d00788c */ /* 0x000fe2000bf06070 */
[----:B------:R-:W-:Y:S01]  /*1650*/  R2UR UR19, R14 ;  /* 0x000000000e1372ca */ /* 0x000fe200000e0000 */
[----:B------:R-:W-:Y:S01]  /*1660*/  ULEA UR8, UR6, UR4, 0x3 ;  /* 0x0000000406087291 */ /* 0x000fe2000f8e18ff */
[----:B------:R-:W-:-:S08]  /*1670*/  UMOV UR29, URZ ;  /* 0x000000ff001d7c82 */ /* 0x000fd00008000000 */
[----:B------:R1:W2:Y:S01]  /*1680*/  SYNCS.PHASECHK.TRANS64.TRYWAIT P0, [UR8+0x10], R2 ;  /* 0x00001002ff0075a7 */ /* 0x0002a20008001108 */
[----:B------:R-:W-:Y:S02]  /*1690*/  USHF.L.U32 UR35, UR35, 0x6, URZ ;  /* 0x0000000623237899 */ /* 0x000fe400080006ff */
[----:B------:R-:W-:Y:S01]  /*16a0*/  USHF.L.U32 UR19, UR19, 0x8, URZ ;  /* 0x0000000813137899 */ /* 0x000fe200080006ff */
[----:B------:R-:W-:Y:S11]  /*16b0*/  BRA.U !UP0, `(.L_x_20) ;  /* 0x0000000108d87547 */ /* 0x000ff6000b800000 */
[----:B------:R-:W-:Y:S01]  /*16c0*/  UMOV UR21, URZ ;  /* 0x000000ff00157c82 */ /* 0x000fe20008000000 */
[----:B------:R-:W-:-:S05]  /*16d0*/  UMOV UR42, UR6 ;  /* 0x00000006002a7c82 */ /* 0x000fca0008000000 */
.L_x_25:
[----:B-1----:R-:W-:Y:S01]  /*16e0*/  ULEA UR33, UR42, UR4, 0x3 ;  /* 0x000000042a217291 */ /* 0x002fe2000f8e18ff */
[----:B--2---:R-:W-:Y:S01]  /*16f0*/  @!P5 MOV R3, 0x14000 ;  /* 0x000140000003d802 */ /* 0x004fe20000000f00 */
[----:B--2---:R-:W-:Y:S10]  /*1700*/  @P0 BRA `(.L_x_21) ;  /* 0x00000000000c0947 */ /* 0x004ff40003800000 */
[----:B------:R-:W-:-:S04]  /*1710*/  SHF.L.U32 R4, R17, 0x1f, RZ ;  /* 0x0000001f11047819 */ /* 0x000fc800000006ff */
[----:B------:R-:W2:Y:S02]  /*1720*/  SYNCS.PHASECHK.TRANS64.TRYWAIT P0, [UR33+0x10], R4 ;  /* 0x00001004ff0075a7 */ /* 0x000ea40008001121 */
[----:B--2---:R-:W-:Y:S05]  /*1730*/  @!P0 BRA `(.L_x_22) ;  /* 0x00000088006c8947 */ /* 0x004fea0003800000 */
.L_x_21:
[----:B------:R2:W-:Y:S01]  /*1740*/  @!P5 SYNCS.ARRIVE.TRANS64 RZ, [UR33], R3 ;  /* 0x00000003ffffd9a7 */ /* 0x0005e20008000021 */
[----:B------:R-:W-:Y:S04]  /*1750*/  BSSY.RECONVERGENT B0, `(.L_x_23) ;  /* 0x0000003000007945 */ /* 0x000fe80003800200 */
[----:B------:R-:W-:Y:S05]  /*1760*/  @P4 BRA `(.L_x_24) ;  /* 0x0000000000044947 */ /* 0x000fea0003800000 */
[----:B------:R-:W-:Y:S05]  /*1770*/  BPT.TRAP 0x1 ;  /* 0x000000040000795c */ /* 0x000fea0000300000 */
.L_x_24:
[----:B------:R-:W-:Y:S05]  /*1780*/  BSYNC.RECONVERGENT B0 ;  /* 0x0000000000007941 */ /* 0x000fea0003800200 */
.L_x_23:
[----:B------:R-:W-:Y:S02]  /*1790*/  UIADD3 UR6, UPT, UPT, UR42, 0x1, URZ ;  /* 0x000000012a067890 */ /* 0x000fe4000fffe0ff */
[----:B------:R-:W-:Y:S02]  /*17a0*/  ULEA UR24, UR42, UR4, 0xe ;  /* 0x000000042a187291 */ /* 0x000fe4000f8e70ff */
[----:B------:R-:W-:Y:S02]  /*17b0*/  UISETP.NE.AND UP0, UPT, UR6, 0x2, UPT ;  /* 0x000000020600788c */ /* 0x000fe4000bf05270 */
[----:B------:R-:W-:Y:S02]  /*17c0*/  UIADD3 UR40, UP1, UPT, UR22, 0x80, URZ ;  /* 0x0000008016287890 */ /* 0x000fe4000ff3e0ff */
[----:B------:R-:W-:Y:S02]  /*17d0*/  USEL UR9, URZ, 0x1, UP0 ;  /* 0x00000001ff097887 */ /* 0x000fe40008000000 */
[----:B------:R-:W-:-:S02]  /*17e0*/  USEL UR6, UR6, URZ, UP0 ;  /* 0x000000ff06067287 */ /* 0x000fc40008000000 */
[----:B------:R-:W-:Y:S02]  /*17f0*/  USHF.L.U32 UR34, UR21, 0x6, URZ ;  /* 0x0000000615227899 */ /* 0x000fe400080006ff */
[----:B------:R-:W-:Y:S01]  /*1800*/  ULEA UR8, UR6, UR4, 0x3 ;  /* 0x0000000406087291 */ /* 0x000fe2000f8e18ff */
[----:B------:R-:W-:Y:S01]  /*1810*/  LOP3.LUT R17, R17, UR9, RZ, 0x3c, !PT ;  /* 0x0000000911117c12 */ /* 0x000fe2000f8e3cff */
[----:B------:R-:W-:Y:S02]  /*1820*/  UIADD3 UR38, UP0, UPT, UR22, 0x180, URZ ;  /* 0x0000018016267890 */ /* 0x000fe4000ff1e0ff */
[----:B------:R-:W-:Y:S01]  /*1830*/  UIADD3.X UR41, UPT, UPT, URZ, UR23, URZ, UP1, !UPT ;  /* 0x00000017ff297290 */ /* 0x000fe20008ffe4ff */
[----:B-1----:R-:W-:Y:S01]  /*1840*/  SHF.L.U32 R2, R17, 0x1f, RZ ;  /* 0x0000001f11027819 */ /* 0x002fe200000006ff */
[----:B------:R-:W-:Y:S02]  /*1850*/  UIADD3 UR32, UPT, UPT, UR24, 0x8800, URZ ;  /* 0x0000880018207890 */ /* 0x000fe4000fffe0ff */
[----:B------:R-:W-:Y:S01]  /*1860*/  UIADD3 UR26, UPT, UPT, UR34, 0x20, URZ ;  /* 0x00000020221a7890 */ /* 0x000fe2000fffe0ff */
[----:B------:R1:W1:Y:S01]  /*1870*/  SYNCS.PHASECHK.TRANS64.TRYWAIT P0, [UR8+0x10], R2 ;  /* 0x00001002ff0075a7 */ /* 0x0002620008001108 */
[----:B------:R-:W-:-:S02]  /*1880*/  ULEA UR8, UR42, UR4, 0x10 ;  /* 0x000000042a087291 */ /* 0x000fc4000f8e80ff */
[----:B------:R-:W-:Y:S02]  /*1890*/  UIADD3 UR24, UPT, UPT, UR24, 0xa800, URZ ;  /* 0x0000a80018187890 */ /* 0x000fe4000fffe0ff */
[----:B------:R-:W-:Y:S02]  /*18a0*/  UIADD3.X UR39, UPT, UPT, URZ, UR23, URZ, UP0, !UPT ;  /* 0x00000017ff277290 */ /* 0x000fe400087fe4ff */
[----:B------:R-:W-:Y:S02]  /*18b0*/  UIADD3 UR16, UPT, UPT, UR8, 0x10800, URZ ;  /* 0x0001080008107890 */ /* 0x000fe4000fffe0ff */
[----:B------:R-:W-:Y:S01]  /*18c0*/  UIADD3 UR8, UPT, UPT, UR8, 0x18800, URZ ;  /* 0x0001880008087890 */ /* 0x000fe2000fffe0ff */
[----:B------:R-:W-:Y:S01]  /*18d0*/  UMOV UR30, 0x0 ;  /* 0x00000000001e7882 */ /* 0x000fe20000000000 */
[----:B------:R-:W-:Y:S01]  /*18e0*/  UMOV UR31, 0x10000000 ;  /* 0x10000000001f7882 */ /* 0x000fe20000000000 */
[----:B------:R-:W-:Y:S01]  /*18f0*/  UMOV UR25, UR33 ;  /* 0x0000002100197c82 */ /* 0x000fe20008000000 */
[----:B------:R-:W-:Y:S01]  /*1900*/  UMOV UR27, UR35 ;  /* 0x00000023001b7c82 */ /* 0x000fe20008000000 */
[----:B------:R-:W-:Y:S01]  /*1910*/  UMOV UR28, UR36 ;  /* 0x00000024001c7c82 */ /* 0x000fe20008000000 */
[----:B------:R-:W-:Y:S01]  /*1920*/  UMOV UR17, UR33 ;  /* 0x0000002100117c82 */ /* 0x000fe20008000000 */
[----:B------:R-:W-:Y:S01]  /*1930*/  UMOV UR20, UR36 ;  /* 0x0000002400147c82 */ /* 0x000fe20008000000 */
[----:B------:R-:W-:Y:S01]  /*1940*/  UMOV UR18, UR34 ;  /* 0x0000002200127c82 */ /* 0x000fe20008000000 */
[----:B------:R1:W-:Y:S01]  /*1950*/  UTMALDG.3D [UR32], [UR40], desc[UR30] ;  /* 0x00001e20280075b4 */ /* 0x0003e20008011000 */
[----:B------:R-:W-:Y:S01]  /*1960*/  UMOV UR11, UR19 ;  /* 0x00000013000b7c82 */ /* 0x000fe20008000000 */
[----:B------:R-:W-:Y:S01]  /*1970*/  UMOV UR12, UR36 ;  /* 0x00000024000c7c82 */ /* 0x000fe20008000000 */
[----:B------:R-:W-:Y:S01]  /*1980*/  UMOV UR9, UR33 ;  /* 0x0000002100097c82 */ /* 0x000fe20008000000 */
[----:B------:R-:W-:Y:S01]  /*1990*/  UMOV UR10, UR26 ;  /* 0x0000001a000a7c82 */ /* 0x000fe20008000000 */
[----:B------:R-:W-:Y:S01]  /*19a0*/  UIADD3 UR21, UPT, UPT, UR21, 0x1, URZ ;  /* 0x0000000115157890 */ /* 0x000fe2000fffe0ff */
[----:B------:R-:W-:Y:S01]  /*19b0*/  UMOV UR29, UR5 ;  /* 0x00000005001d7c82 */ /* 0x000fe20008000000 */
[----:B------:R1:W-:Y:S02]  /*19c0*/  UTMALDG.3D [UR24], [UR40], desc[UR30] ;  /* 0x00001e18280075b4 */ /* 0x0003e40008011000 */
[----:B------:R-:W-:Y:S01]  /*19d0*/  UISETP.NE.AND UP0, UPT, UR21, UR5, UPT ;  /* 0x000000051500728c */ /* 0x000fe2000bf05270 */
[----:B------:R-:W-:Y:S01]  /*19e0*/  UMOV UR42, UR6 ;  /* 0x00000006002a7c82 */ /* 0x000fe20008000000 */
[----:B------:R1:W-:Y:S01]  /*19f0*/  UTMALDG.3D [UR16], [UR38], desc[UR30] ;  /* 0x00001e10260075b4 */ /* 0x0003e20008011000 */
[----:B------:R1:W-:Y:S06]  /*1a00*/  UTMALDG.3D [UR8], [UR38], desc[UR30] ;  /* 0x00001e08260075b4 */ /* 0x0003ec0008011000 */
[----:B------:R-:W-:Y:S05]  /*1a10*/  BRA.U UP0, `(.L_x_25) ;  /* 0xfffffffd00307547 */ /* 0x000fea000b83ffff */
.L_x_20:
[----:B-1----:R-:W-:Y:S01]  /*1a20*/  ULEA UR8, UR6, UR4, 0x3 ;  /* 0x0000000406087291 */ /* 0x002fe2000f8e18ff */
[----:B------:R-:W-:Y:S01]  /*1a30*/  SHF.L.U32 R2, R17, 0x1f, RZ ;  /* 0x0000001f11027819 */ /* 0x000fe200000006ff */
[----:B------:R-:W-:Y:S01]  /*1a40*/  @!P1 SYNCS.ARRIVE.TRANS64.A1T0 RZ, [UR4+0x68], RZ ;  /* 0x000068ffffff99a7 */ /* 0x000fe20008100004 */
[----:B------:R-:W-:-:S06]  /*1a50*/  UISETP.GT.AND UP0, UPT, UR15, UR14, UPT ;  /* 0x0000000e0f00728c */ /* 0x000fcc000bf04270 */
[----:B--2---:R1:W2:Y:S03]  /*1a60*/  SYNCS.PHASECHK.TRANS64.TRYWAIT P0, [UR8+0x10], R2 ;  /* 0x00001002ff0075a7 */ /* 0x0042a60008001108 */
[----:B------:R-:W-:Y:S05]  /*1a70*/  BRA.U !UP0, `(.L_x_26) ;  /* 0x0000000108d47547 */ /* 0x000fea000b800000 */
[----:B------:R-:W-:Y:S01]  /*1a80*/  UIADD3 UR21, UPT, UPT, UR7, UR29, URZ ;  /* 0x0000001d07157290 */ /* 0x000fe2000fffe0ff */
[----:B------:R-:W-:-:S11]  /*1a90*/  UMOV UR42, UR6 ;  /* 0x00000006002a7c82 */ /* 0x000fd60008000000 */
.L_x_31:
[----:B-1----:R-:W-:Y:S01]  /*1aa0*/  ULEA UR33, UR42, UR4, 0x3 ;  /* 0x000000042a217291 */ /* 0x002fe2000f8e18ff */
[----:B--2---:R-:W-:Y:S01]  /*1ab0*/  @!P5 MOV R3, 0x14000 ;  /* 0x000140000003d802 */ /* 0x004fe20000000f00 */
[----:B--2---:R-:W-:Y:S10]  /*1ac0*/  @P0 BRA `(.L_x_27) ;  /* 0x00000000000c0947 */ /* 0x004ff40003800000 */
[----:B------:R-:W-:-:S04]  /*1ad0*/  SHF.L.U32 R4, R17, 0x1f, RZ ;  /* 0x0000001f11047819 */ /* 0x000fc800000006ff */
[----:B------:R-:W2:Y:S02]  /*1ae0*/  SYNCS.PHASECHK.TRANS64.TRYWAIT P0, [UR33+0x10], R4 ;  /* 0x00001004ff0075a7 */ /* 0x000ea40008001121 */
[----:B--2---:R-:W-:Y:S05]  /*1af0*/  @!P0 BRA `(.L_x_28) ;  /* 0x0000008400948947 */ /* 0x004fea0003800000 */
.L_x_27:
[----:B------:R2:W-:Y:S01]  /*1b00*/  @!P5 SYNCS.ARRIVE.TRANS64 RZ, [UR33], R3 ;  /* 0x00000003ffffd9a7 */ /* 0x0005e20008000021 */
[----:B------:R-:W-:Y:S04]  /*1b10*/  BSSY.RECONVERGENT B0, `(.L_x_29) ;  /* 0x0000003000007945 */ /* 0x000fe80003800200 */
[----:B------:R-:W-:Y:S05]  /*1b20*/  @P4 BRA `(.L_x_30) ;  /* 0x0000000000044947 */ /* 0x000fea0003800000 */
[----:B------:R-:W-:Y:S05]  /*1b30*/  BPT.TRAP 0x1 ;  /* 0x000000040000795c */ /* 0x000fea0000300000 */
.L_x_30:
[----:B------:R-:W-:Y:S05]  /*1b40*/  BSYNC.RECONVERGENT B0 ;  /* 0x0000000000007941 */ /* 0x000fea0003800200 */
.L_x_29:
        /* <DEDUP_REMOVED lines=32> */
[----:B------:R-:W-:Y:S01]  /*1d50*/  UMOV UR10, UR26 ;  /* 0x0000001a000a7c82 */ /* 0x000fe20008000000 */
[----:B------:R-:W-:Y:S01]  /*1d60*/  UIADD3 UR29, UPT, UPT, UR29, 0x1, URZ ;  /* 0x000000011d1d7890 */ /* 0x000fe2000fffe0ff */
[----:B------:R1:W-:Y:S01]  /*1d70*/  UTMALDG.3D [UR24], [UR40], desc[UR30] ;  /* 0x00001e18280075b4 */ /* 0x0003e20008011000 */
[----:B------:R-:W-:-:S02]  /*1d80*/  UMOV UR42, UR6 ;  /* 0x00000006002a7c82 */ /* 0x000fc40008000000 */
[----:B------:R-:W-:Y:S01]  /*1d90*/  UISETP.NE.AND UP0, UPT, UR29, UR21, UPT ;  /* 0x000000151d00728c */ /* 0x000fe2000bf05270 */
[----:B------:R1:W-:Y:S01]  /*1da0*/  UTMALDG.3D [UR16], [UR38], desc[UR30] ;  /* 0x00001e10260075b4 */ /* 0x0003e20008011000 */
[----:B------:R1:W-:Y:S07]  /*1db0*/  UTMALDG.3D [UR8], [UR38], desc[UR30] ;  /* 0x00001e08260075b4 */ /* 0x0003ee0008011000 */
[----:B------:R-:W-:Y:S05]  /*1dc0*/  BRA.U UP0, `(.L_x_31) ;  /* 0xfffffffd00347547 */ /* 0x000fea000b83ffff */
.L_x_26:
[C---:B-1----:R-:W-:Y:S01]  /*1dd0*/  LEA R2, R16.reuse, UR4, 0x3 ;  /* 0x0000000410027c11 */ /* 0x042fe2000f8e18ff */
[----:B------:R-:W-:Y:S01]  /*1de0*/  NOP ;  /* 0x0000000000007918 */ /* 0x000fe20000000000 */
[----:B--2---:R-:W-:Y:S02]  /*1df0*/  SHF.L.U32 R3, R13, 0x1f, RZ ;  /* 0x0000001f0d037819 */ /* 0x004fe400000006ff */
[----:B------:R-:W-:Y:S02]  /*1e00*/  LEA R4, R16, UR4, 0x4 ;  /* 0x0000000410047c11 */ /* 0x000fe4000f8e20ff */
[----:B------:R-:W1:Y:S02]  /*1e10*/  SYNCS.PHASECHK.TRANS64.TRYWAIT P0, [R2+URZ+0x70], R3 ;  /* 0x00007003020075a7 */ /* 0x000e6400080011ff */
[----:B-1----:R-:W-:Y:S05]  /*1e20*/  @!P0 BRA `(.L_x_32) ;  /* 0x0000008000e08947 */ /* 0x002fea0003800000 */
.L_x_168:
[----:B------:R-:W2:Y:S01]  /*1e30*/  LDS.128 R4, [R4+0x100] ;  /* 0x0001000004047984 */ /* 0x000ea20000000c00 */
[----:B---3--:R-:W-:Y:S01]  /*1e40*/  ISETP.GE.AND P0, PT, R26, 0x1, PT ;  /* 0x000000011a00780c */ /* 0x008fe20003f06270 */
[----:B-1----:R-:W-:Y:S01]  /*1e50*/  VIADD R2, R2, 0x80 ;  /* 0x0000008002027836 */ /* 0x002fe20000000000 */
[----:B------:R-:W-:Y:S01]  /*1e60*/  @!PT LDS RZ, [RZ] ;  /* 0x00000000fffff984 */ /* 0x000fe20000000800 */
[----:B------:R-:W-:Y:S01]  /*1e70*/  @!PT LDS RZ, [RZ] ;  /* 0x00000000fffff984 */ /* 0x000fe20000000800 */
[----:B------:R-:W-:Y:S01]  /*1e80*/  @!PT LDS RZ, [RZ] ;  /* 0x00000000fffff984 */ /* 0x000fe20000000800 */
[----:B------:R-:W-:Y:S01]  /*1e90*/  @!PT LDS RZ, [RZ] ;  /* 0x00000000fffff984 */ /* 0x000fe20000000800 */
[----:B------:R1:W-:Y:S06]  /*1ea0*/  MEMBAR.ALL.CTA ;  /* 0x0000000000007992 */ /* 0x0003ec0000008000 */
[----:B-1----:R-:W1:Y:S01]  /*1eb0*/  FENCE.VIEW.ASYNC.S ;  /* 0x00000000000073c6 */ /* 0x002e620000000000 */
[----:B------:R-:W-:-:S04]  /*1ec0*/  PRMT R2, RZ, 0x654, R2 ;  /* 0x00000654ff027816 */ /* 0x000fc80000000002 */
[----:B-1----:R1:W-:Y:S01]  /*1ed0*/  SYNCS.ARRIVE.TRANS64.RED.A1T0 RZ, [R2+URZ], RZ ;  /* 0x000000ff02ff79a7 */ /* 0x0023e200081004ff */
[----:B--2---:R-:W-:-:S13]  /*1ee0*/  LOP3.LUT P2, RZ, R6, 0x1, RZ, 0xc0, !PT ;  /* 0x0000000106ff7812 */ /* 0x004fda000784c0ff */
[----:B------:R-:W-:Y:S01]  /*1ef0*/  @P2 SHF.R.U32.HI R3, RZ, 0x10, R5 ;  /* 0x00000010ff032819 */ /* 0x000fe20000011605 */
[----:B------:R-:W-:Y:S01]  /*1f00*/  VOTEU.ANY UP0, P2 ;  /* 0x0000000000ff7886 */ /* 0x000fe20001000100 */
[----:B------:R-:W-:Y:S02]  /*1f10*/  @P2 MOV R10, R4 ;  /* 0x00000004000a2202 */ /* 0x000fe40000000f00 */
[----:B------:R-:W-:Y:S02]  /*1f20*/  @P2 R2UR.BROADCAST UR8, R3 ;  /* 0x00000000030822ca */ /* 0x000fe400008e0000 */
[----:B------:R-:W-:-:S11]  /*1f30*/  @P2 LOP3.LUT R9, R5, 0xffff, RZ, 0xc0, !PT ;  /* 0x0000ffff05092812 */ /* 0x000fd600078ec0ff */
[----:B------:R-:W-:Y:S01]  /*1f40*/  @UP0 UMOV UR36, UR8 ;  /* 0x0000000800240c82 */ /* 0x000fe20008000000 */
[----:B-1----:R-:W-:Y:S05]  /*1f50*/  @!P0 BRA `(.L_x_33) ;  /* 0x0000000000b88947 */ /* 0x002fea0003800000 */
[----:B------:R-:W4:Y:S01]  /*1f60*/  LDC.64 R4, c[0x0][0xb18] ;  /* 0x0002c600ff047b82 */ /* 0x000f220000000a00 */
[----:B------:R-:W-:-:S07]  /*1f70*/  ISETP.NE.AND P3, PT, R26, 0x1, PT ;  /* 0x000000011a00780c */ /* 0x000fce0003f65270 */
[----:B------:R-:W1:Y:S08]  /*1f80*/  LDC.64 R6, c[0x0][0xb10] ;  /* 0x0002c400ff067b82 */ /* 0x000e700000000a00 */
[----:B------:R-:W2:Y:S08]  /*1f90*/  LDC R14, c[0x0][0xb20] ;  /* 0x0002c800ff0e7b82 */ /* 0x000eb00000000800 */
[----:B------:R-:W3:Y:S01]  /*1fa0*/  LDC R15, c[0x0][0xb0c] ;  /* 0x0002c300ff0f7b82 */ /* 0x000ee20000000800 */
[----:B----4-:R-:W-:Y:S01]  /*1fb0*/  IMAD.HI.U32 R19, R0, R5, RZ ;  /* 0x0000000500137227 */ /* 0x010fe200078e00ff */
[----:B------:R-:W-:-:S03]  /*1fc0*/  ISETP.NE.AND P0, PT, R4, 0x1, PT ;  /* 0x000000010400780c */ /* 0x000fc60003f05270 */
[----:B------:R-:W-:-:S03]  /*1fd0*/  IMAD.HI.U32 R5, R9, R5, RZ ;  /* 0x0000000509057227 */ /* 0x000fc600078e00ff */
[----:B------:R-:W4:Y:S01]  /*1fe0*/  LDC.64 R2, c[0x0][0xb28] ;  /* 0x0002ca00ff027b82 */ /* 0x000f220000000a00 */
[----:B-1----:R-:W-:-:S04]  /*1ff0*/  IMAD.HI.U32 R20, R8, R6, RZ ;  /* 0x0000000608147227 */ /* 0x002fc800078e00ff */
[----:B------:R-:W-:Y:S01]  /*2000*/  IMAD.HI.U32 R21, R10, R6, RZ ;  /* 0x000000060a157227 */ /* 0x000fe200078e00ff */
[----:B------:R-:W-:Y:S02]  /*2010*/  SHF.R.U32.HI R20, RZ, R7, R20 ;  /* 0x00000007ff147219 */ /* 0x000fe40000011614 */
[-C--:B--2---:R-:W-:Y:S02]  /*2020*/  SHF.R.U32.HI R19, RZ, R14.reuse, R19 ;  /* 0x0000000eff137219 */ /* 0x084fe40000011613 */
[----:B------:R-:W-:Y:S02]  /*2030*/  SHF.R.U32.HI R5, RZ, R14, R5 ;  /* 0x0000000eff057219 */ /* 0x000fe40000011605 */
[----:B------:R-:W-:Y:S02]  /*2040*/  SEL R19, R0, R19, !P0 ;  /* 0x0000001300137207 */ /* 0x000fe40004000000 */
[----:B------:R-:W-:Y:S02]  /*2050*/  SHF.R.U32.HI R21, RZ, R7, R21 ;  /* 0x00000007ff157219 */ /* 0x000fe40000011615 */
[----:B---3--:R-:W-:-:S02]  /*2060*/  ISETP.NE.AND P1, PT, R15, 0x1, PT ;  /* 0x000000010f00780c */ /* 0x008fc40003f25270 */
[----:B------:R-:W-:Y:S02]  /*2070*/  SEL R5, R9, R5, !P0 ;  /* 0x0000000509057207 */ /* 0x000fe40004000000 */
[----:B------:R-:W-:Y:S02]  /*2080*/  SEL R20, R8, R20, !P1 ;  /* 0x0000001408147207 */ /* 0x000fe40004800000 */
[----:B------:R-:W-:Y:S01]  /*2090*/  SEL R21, R10, R21, !P1 ;  /* 0x000000150a157207 */ /* 0x000fe20004800000 */
[----:B----4-:R-:W-:-:S04]  /*20a0*/  IMAD.HI.U32 R18, R19, R2, RZ ;  /* 0x0000000213127227 */ /* 0x010fc800078e00ff */
        /* <DEDUP_REMOVED lines=10> */
[----:B------:R-:W-:-:S04]  /*2150*/  @!P0 IMAD.HI.U32 R7, R21, R2, RZ ;  /* 0x0000000215078227 */ /* 0x000fc800078e00ff */
[----:B------:R-:W-:Y:S01]  /*2160*/  IMAD.MOV R2, RZ, RZ, -R6 ;  /* 0x000000ffff027224 */ /* 0x000fe200078e0a06 */
[----:B------:R-:W-:Y:S02]  /*2170*/  @!P0 SHF.R.U32.HI R3, RZ, R3, R7 ;  /* 0x00000003ff038219 */ /* 0x000fe40000011607 */
[----:B------:R-:W-:Y:S01]  /*2180*/  IADD3 R7, PT, PT, -R5, RZ, RZ ;  /* 0x000000ff05077210 */ /* 0x000fe20007ffe1ff */
[----:B------:R-:W-:Y:S01]  /*2190*/  IMAD R2, R26, R2, R5 ;  /* 0x000000021a027224 */ /* 0x000fe200078e0205 */
        /* <DEDUP_REMOVED lines=10> */
.L_x_33:
[----:B------:R-:W1:Y:S02]  /*2240*/  LDCU UR8, c[0x0][0xb30] ;  /* 0x00016600ff0877ac */ /* 0x000e640008000800 */
[----:B-1----:R-:W-:-:S09]  /*2250*/  UISETP.NE.AND UP0, UPT, UR8, 0x1, UPT ;  /* 0x000000010800788c */ /* 0x002fd2000bf05270 */
[----:B------:R-:W-:Y:S05]  /*2260*/  BRA.U UP0, `(.L_x_34) ;  /* 0x0000000100407547 */ /* 0x000fea000b800000 */
[----:B------:R-:W1:Y:S08]  /*2270*/  LDC.64 R4, c[0x0][0xb10] ;  /* 0x0002c400ff047b82 */ /* 0x000e700000000a00 */
[----:B------:R-:W2:Y:S08]  /*2280*/  LDC.64 R2, c[0x0][0xb18] ;  /* 0x0002c600ff027b82 */ /* 0x000eb00000000a00 */
[----:B------:R-:W3:Y:S08]  /*2290*/  LDC R6, c[0x0][0xb20] ;  /* 0x0002c800ff067b82 */ /* 0x000ef00000000800 */
[----:B------:R-:W4:Y:S01]  /*22a0*/  LDC R7, c[0x0][0xb0c] ;  /* 0x0002c300ff077b82 */ /* 0x000f220000000800 */
[----:B-1----:R-:W-:-:S05]  /*22b0*/  IMAD.HI.U32 R4, R10, R4, RZ ;  /* 0x000000040a047227 */ /* 0x002fca00078e00ff */
[----:B------:R-:W-:Y:S01]  /*22c0*/  SHF.R.U32.HI R4, RZ, R5, R4 ;  /* 0x00000005ff047219 */ /* 0x000fe20000011604 */
[----:B--2---:R-:W-:Y:S01]  /*22d0*/  IMAD.HI.U32 R3, R9, R3, RZ ;  /* 0x0000000309037227 */ /* 0x004fe200078e00ff */
[----:B------:R-:W-:-:S04]  /*22e0*/  ISETP.NE.AND P0, PT, R2, 0x1, PT ;  /* 0x000000010200780c */ /* 0x000fc80003f05270 */
[----:B---3--:R-:W-:-:S04]  /*22f0*/  SHF.R.U32.HI R3, RZ, R6, R3 ;  /* 0x00000006ff037219 */ /* 0x008fc80000011603 */
[----:B------:R-:W-:Y:S02]  /*2300*/  SEL R3, R9, R3, !P0 ;  /* 0x0000000309037207 */ /* 0x000fe40004000000 */
[----:B----4-:R-:W-:-:S04]  /*2310*/  ISETP.NE.AND P1, PT, R7, 0x1, PT ;  /* 0x000000010700780c */ /* 0x010fc80003f25270 */
[----:B------:R-:W-:-:S05]  /*2320*/  SEL R4, R10, R4, !P1 ;  /* 0x000000040a047207 */ /* 0x000fca0004800000 */
[----:B------:R-:W-:Y:S02]  /*2330*/  IMAD.IADD R5, R3, 0x1, -R4 ;  /* 0x0000000103057824 */ /* 0x000fe400078e0a04 */
[----:B------:R-:W-:Y:S02]  /*2340*/  IMAD.IADD R3, R4, 0x1, -R3 ;  /* 0x0000000104037824 */ /* 0x000fe400078e0a03 */
[----:B------:R-:W-:Y:S02]  /*2350*/  IMAD R10, R5, R7, R10 ;  /* 0x00000007050a7224 */ /* 0x000fe400078e020a */
[----:B------:R-:W-:-:S07]  /*2360*/  IMAD R9, R3, R2, R9 ;  /* 0x0000000203097224 */ /* 0x000fce00078e0209 */
.L_x_34:
[----:B------:R-:W-:Y:S01]  /*2370*/  VIADD R16, R16, 0x1 ;  /* 0x0000000110107836 */ /* 0x000fe20000000000 */
[----:B------:R-:W-:Y:S01]  /*2380*/  PLOP3.LUT P1, PT, PT, PT, PT, 0x80, 0x8 ;  /* 0x000000000008781c */ /* 0x000fe20003f2f070 */
[----:B------:R-:W-:Y:S02]  /*2390*/  IMAD.IADD R15, R10, 0x1, R63 ;  /* 0x000000010a0f7824 */ /* 0x000fe400078e023f */
[----:B------:R-:W-:Y:S01]  /*23a0*/  IMAD.IADD R14, R9, 0x1, R62 ;  /* 0x00000001090e7824 */ /* 0x000fe200078e023e */
[----:B------:R-:W-:-:S04]  /*23b0*/  ISETP.NE.AND P0, PT, R16, 0x2, PT ;  /* 0x000000021000780c */ /* 0x000fc80003f05270 */
[----:B------:R-:W-:Y:S02]  /*23c0*/  SEL R2, RZ, 0x1, P0 ;  /* 0x00000001ff027807 */ /* 0x000fe40000000000 */
[----:B------:R-:W-:Y:S02]  /*23d0*/  SEL R16, R16, RZ, P0 ;  /* 0x000000ff10107207 */ /* 0x000fe40000000000 */
[----:B------:R-:W-:Y:S01]  /*23e0*/  LOP3.LUT R13, R13, R2, RZ, 0x3c, !PT ;  /* 0x000000020d0d7212 */ /* 0x000fe200078e3cff */
[----:B------:R-:W-:Y:S06]  /*23f0*/  @P2 BRA `(.L_x_35) ;  /* 0xfffffff000402947 */ /* 0x000fec000383ffff */
[----:B------:R-:W-:Y:S01]  /*2400*/  UIADD3 UR5, UPT, UPT, UR4, 0x10, URZ ;  /* 0x0000001004057890 */ /* 0x000fe2000fffe0ff */
[----:B------:R-:W-:-:S03]  /*2410*/  SHF.L.U32 R2, R17, 0x1f, RZ ;  /* 0x0000001f11027819 */ /* 0x000fc600000006ff */
[----:B------:R-:W-:-:S09]  /*2420*/  ULEA UR4, UR6, UR5, 0x3 ;  /* 0x0000000506047291 */ /* 0x000fd2000f8e18ff */
[----:B------:R-:W1:Y:S02]  /*2430*/  SYNCS.PHASECHK.TRANS64.TRYWAIT P0, [UR4], R2 ;  /* 0x00000002ff0075a7 */ /* 0x000e640008001104 */
[----:B-1----:R-:W-:Y:S05]  /*2440*/  @!P0 BRA `(.L_x_36) ;  /* 0x0000007c006c8947 */ /* 0x002fea0003800000 */
.L_x_170:
[----:B------:R-:W-:-:S04]  /*2450*/  UIADD3 UR6, UPT, UPT, UR6, 0x1, URZ ;  /* 0x0000000106067890 */ /* 0x000fc8000fffe0ff */
[----:B------:R-:W-:-:S04]  /*2460*/  UISETP.NE.AND UP0, UPT, UR6, 0x2, UPT ;  /* 0x000000020600788c */ /* 0x000fc8000bf05270 */
[----:B------:R-:W-:Y:S02]  /*2470*/  USEL UR4, URZ, 0x1, UP0 ;  /* 0x00000001ff047887 */ /* 0x000fe40008000000 */
[----:B------:R-:W-:-:S04]  /*2480*/  USEL UR6, UR6, URZ, UP0 ;  /* 0x000000ff06067287 */ /* 0x000fc80008000000 */
[----:B------:R-:W-:Y:S01]  /*2490*/  ULEA UR6, UR6, UR5, 0x3 ;  /* 0x0000000506067291 */ /* 0x000fe2000f8e18ff */
[----:B-1----:R-:W-:-:S04]  /*24a0*/  LOP3.LUT R2, R17, UR4, RZ, 0x3c, !PT ;  /* 0x0000000411027c12 */ /* 0x002fc8000f8e3cff */
[----:B------:R-:W-:Y:S01]  /*24b0*/  SHF.L.U32 R2, R2, 0x1f, RZ ;  /* 0x0000001f02027819 */ /* 0x000fe200000006ff */
[----:B----4-:R-:W-:-:S07]  /*24c0*/  IMAD.U32 R0, RZ, RZ, UR6 ;  /* 0x00000006ff007e24 */ /* 0x010fce000f8e00ff */
.L_x_37:
[----:B-1----:R1:W2:Y:S02]  /*24d0*/  SYNCS.PHASECHK.TRANS64.TRYWAIT P0, [R0+URZ], R2 ;  /* 0x00000002000075a7 */ /* 0x0022a400080011ff */
[----:B--2---:R-:W-:Y:S05]  /*24e0*/  @!P0 NANOSLEEP.SYNCS 0x989680 ;  /* 0x009896800000895d */ /* 0x004fea0003900000 */
[----:B------:R-:W2:Y:S02]  /*24f0*/  @!P0 SYNCS.PHASECHK.TRANS64 P0, [R0+URZ], R2 ;  /* 0x00000002000085a7 */ /* 0x000ea400080010ff */
[----:B--2---:R-:W-:Y:S05]  /*2500*/  @P0 EXIT ;  /* 0x000000000000094d */ /* 0x004fea0003800000 */
[----:B------:R-:W-:Y:S05]  /*2510*/  BRA `(.L_x_37) ;  /* 0xfffffffc00ec7947 */ /* 0x000fea000383ffff */
.L_x_17:
[----:B------:R-:W-:-:S04]  /*2520*/  UISETP.NE.AND UP1, UPT, UR37, URZ, UPT ;  /* 0x000000ff2500728c */ /* 0x000fc8000bf25270 */
[----:B------:R-:W-:-:S09]  /*2530*/  UISETP.NE.OR UP1, UPT, UR8, 0x1, UP1 ;  /* 0x000000010800788c */ /* 0x000fd20008f25670 */
[----:B------:R-:W-:Y:S05]  /*2540*/  BRA.U UP1, `(.L_x_38) ;  /* 0x0000000501487547 */ /* 0x000fea000b800000 */
[----:B------:R-:W-:Y:S01]  /*2550*/  ISETP.NE.AND P2, PT, R2, RZ, PT ;  /* 0x000000ff0200720c */ /* 0x000fe20003f45270 */
[----:B------:R-:W-:Y:S01]  /*2560*/  IMAD.MOV.U32 R12, RZ, RZ, 0x1 ;  /* 0x00000001ff0c7424 */ /* 0x000fe200078e00ff */
[----:B------:R-:W-:Y:S02]  /*2570*/  CS2R R10, SRZ ;  /* 0x00000000000a7805 */ /* 0x000fe4000001ff00 */
[----:B------:R-:W-:Y:S01]  /*2580*/  CS2R R8, SRZ ;  /* 0x0000000000087805 */ /* 0x000fe2000001ff00 */
[----:B------:R-:W-:Y:S01]  /*2590*/  UMOV UR4, 0x400 ;  /* 0x0000040000047882 */ /* 0x000fe20000000000 */
[----:B------:R-:W-:Y:S01]  /*25a0*/  UMOV UR6, URZ ;  /* 0x000000ff00067c82 */ /* 0x000fe20008000000 */
[----:B------:R-:W-:-:S12]  /*25b0*/  ULEA UR37, UR37, UR4, 0x18 ;  /* 0x0000000425257291 */ /* 0x000fd8000f8ec0ff */
.L_x_42:
[----:B------:R-:W-:Y:S02]  /*25c0*/  LEA R0, R8, UR37, 0x3 ;  /* 0x0000002508007c11 */ /* 0x000fe4000f8e18ff */
[----:B------:R-:W-:-:S03]  /*25d0*/  SHF.L.U32 R4, R9, 0x1f, RZ ;  /* 0x0000001f09047819 */ /* 0x000fc600000006ff */
[----:B------:R-:W-:Y:S01]  /*25e0*/  VIADD R5, R0, 0xe0 ;  /* 0x000000e000057836 */ /* 0x000fe20000000000 */
[----:B------:R-:W1:Y:S02]  /*25f0*/  SYNCS.PHASECHK.TRANS64.TRYWAIT P0, [R0+URZ+0xd0], R4 ;  /* 0x0000d004000075a7 */ /* 0x000e6400080011ff */
[----:B-1----:R-:W-:Y:S05]  /*2600*/  @!P0 BRA `(.L_x_39) ;  /* 0x0000007c00148947 */ /* 0x002fea0003800000 */
.L_x_171:
[----:B------:R-:W-:Y:S01]  /*2610*/  ULEA UR5, UR6, UR37, 0x3 ;  /* 0x0000002506057291 */ /* 0x000fe2000f8e18ff */
[----:B-1----:R-:W-:Y:S01]  /*2620*/  PRMT R0, RZ, 0x654, R5 ;  /* 0x00000654ff007816 */ /* 0x002fe20000000005 */
[----:B------:R-:W-:Y:S01]  /*2630*/  @!P2 IMAD.MOV.U32 R4, RZ, RZ, 0x10 ;  /* 0x00000010ff04a424 */ /* 0x000fe200078e00ff */
[----:B------:R-:W-:Y:S01]  /*2640*/  SHF.L.U32 R5, R12, 0x1f, RZ ;  /* 0x0000001f0c057819 */ /* 0x000fe200000006ff */
[----:B------:R-:W-:Y:S01]  /*2650*/  UIADD3 UR4, UPT, UPT, UR5, 0x70, URZ ;  /* 0x0000007005047890 */ /* 0x000fe2000fffe0ff */
[----:B------:R1:W-:Y:S05]  /*2660*/  SYNCS.ARRIVE.TRANS64.RED.A1T0 RZ, [R0+URZ], RZ ;  /* 0x000000ff00ff79a7 */ /* 0x0003ea00081004ff */
[----:B------:R-:W-:Y:S01]  /*2670*/  IMAD.U32 R6, RZ, RZ, UR4 ;  /* 0x00000004ff067e24 */ /* 0x000fe2000f8e00ff */
[----:B------:R-:W2:Y:S04]  /*2680*/  SYNCS.PHASECHK.TRANS64.TRYWAIT P0, [UR5+0x80], R5 ;  /* 0x00008005ff0075a7 */ /* 0x000ea80008001105 */
[----:B------:R-:W-:Y:S01]  /*2690*/  PRMT R6, R2, 0x654, R6 ;  /* 0x0000065402067816 */ /* 0x000fe20000000006 */
[----:B-12---:R-:W-:Y:S06]  /*26a0*/  @!P0 BRA `(.L_x_40) ;  /* 0x0000007c00008947 */ /* 0x006fec0003800000 */
.L_x_173:
[----:B------:R-:W-:Y:S01]  /*26b0*/  ULEA UR4, UR6, UR37, 0x4 ;  /* 0x0000002506047291 */ /* 0x000fe2000f8e20ff */
[----:B------:R-:W-:Y:S01]  /*26c0*/  SEL R3, R6, R3, !P2 ;  /* 0x0000000306037207 */ /* 0x000fe20005000000 */
[----:B------:R-:W-:Y:S01]  /*26d0*/  UIADD3 UR5, UPT, UPT, UR5, 0x70, URZ ;  /* 0x0000007005057890 */ /* 0x000fe2000fffe0ff */
[----:B-1----:R-:W-:Y:S01]  /*26e0*/  LEA R0, R11, UR37, 0x3 ;  /* 0x000000250b007c11 */ /* 0x002fe2000f8e18ff */
[----:B------:R-:W-:Y:S01]  /*26f0*/  UIADD3 UR4, UPT, UPT, UR4, 0x100, URZ ;  /* 0x0000010004047890 */ /* 0x000fe2000fffe0ff */
[----:B------:R1:W-:Y:S01]  /*2700*/  @!P2 SYNCS.ARRIVE.TRANS64.RED RZ, [R3+URZ], R4 ;  /* 0x0000000403ffa9a7 */ /* 0x0003e200080004ff */
[----:B------:R-:W-:Y:S01]  /*2710*/  UIADD3 UR6, UPT, UPT, UR6, 0x1, URZ ;  /* 0x0000000106067890 */ /* 0x000fe2000fffe0ff */
[----:B------:R-:W-:-:S03]  /*2720*/  VIADD R8, R8, 0x1 ;  /* 0x0000000108087836 */ /* 0x000fc60000000000 */
[----:B------:R-:W-:Y:S02]  /*2730*/  UISETP.NE.AND UP0, UPT, UR6, 0x2, UPT ;  /* 0x000000020600788c */ /* 0x000fe4000bf05270 */
[----:B------:R-:W-:Y:S01]  /*2740*/  ISETP.NE.AND P0, PT, R8, 0x2, PT ;  /* 0x000000020800780c */ /* 0x000fe20003f05270 */
[----:B------:R-:W-:Y:S06]  /*2750*/  UGETNEXTWORKID.BROADCAST [UR4], [UR5] ;  /* 0x00000000040073ca */ /* 0x000fec0008000100 */
[----:B------:R-:W-:Y:S02]  /*2760*/  USEL UR4, URZ, 0x1, UP0 ;  /* 0x00000001ff047887 */ /* 0x000fe40008000000 */
[----:B------:R-:W-:-:S04]  /*2770*/  USEL UR6, UR6, URZ, UP0 ;  /* 0x000000ff06067287 */ /* 0x000fc80008000000 */
[----:B------:R-:W-:Y:S02]  /*2780*/  LOP3.LUT R12, R12, UR4, RZ, 0x3c, !PT ;  /* 0x000000040c0c7c12 */ /* 0x000fe4000f8e3cff */
[----:B-1----:R-:W-:-:S04]  /*2790*/  SHF.L.U32 R4, R10, 0x1f, RZ ;  /* 0x0000001f0a047819 */ /* 0x002fc800000006ff */
[----:B------:R-:W1:Y:S02]  /*27a0*/  SYNCS.PHASECHK.TRANS64.TRYWAIT P1, [R0+URZ+0x70], R4 ;  /* 0x00007004000075a7 */ /* 0x000e6400080211ff */
[----:B-1----:R-:W-:Y:S05]  /*27b0*/  @!P1 BRA `(.L_x_41) ;  /* 0x0000007800d49947 */ /* 0x002fea0003800000 */
.L_x_174:
[C---:B-1----:R-:W-:Y:S01]  /*27c0*/  LEA R4, R11.reuse, UR37, 0x4 ;  /* 0x000000250b047c11 */ /* 0x042fe2000f8e20ff */
[----:B------:R-:W-:Y:S01]  /*27d0*/  VIADD R0, R0, 0x80 ;  /* 0x0000008000007836 */ /* 0x000fe20000000000 */
[----:B------:R-:W-:Y:S01]  /*27e0*/  SEL R8, R8, RZ, P0 ;  /* 0x000000ff08087207 */ /* 0x000fe20000000000 */
[----:B------:R-:W-:-:S03]  /*27f0*/  VIADD R11, R11, 0x1 ;  /* 0x000000010b0b7836 */ /* 0x000fc60000000000 */
[----:B------:R-:W1:Y:S01]  /*2800*/  LDS.128 R4, [R4+0x100] ;  /* 0x0001000004047984 */ /* 0x000e620000000c00 */
[----:B------:R-:W-:Y:S02]  /*2810*/  PRMT R0, RZ, 0x654, R0 ;  /* 0x00000654ff007816 */ /* 0x000fe40000000000 */
[C---:B------:R-:W-:Y:S01]  /*2820*/  ISETP.NE.AND P1, PT, R11.reuse, 0x2, PT ;  /* 0x000000020b00780c */ /* 0x040fe20003f25270 */
[----:B------:R-:W-:Y:S01]  /*2830*/  @!PT LDS RZ, [RZ] ;  /* 0x00000000fffff984 */ /* 0x000fe20000000800 */
[----:B------:R-:W-:Y:S01]  /*2840*/  @!PT LDS RZ, [RZ] ;  /* 0x00000000fffff984 */ /* 0x000fe20000000800 */
[----:B------:R-:W-:Y:S01]  /*2850*/  @!PT LDS RZ, [RZ] ;  /* 0x00000000fffff984 */ /* 0x000fe20000000800 */
[----:B------:R-:W-:Y:S01]  /*2860*/  @!PT LDS RZ, [RZ] ;  /* 0x00000000fffff984 */ /* 0x000fe20000000800 */
[----:B------:R2:W-:Y:S06]  /*2870*/  MEMBAR.ALL.CTA ;  /* 0x0000000000007992 */ /* 0x0005ec0000008000 */
[----:B--2---:R-:W2:Y:S01]  /*2880*/  FENCE.VIEW.ASYNC.S ;  /* 0x00000000000073c6 */ /* 0x004ea20000000000 */
[----:B------:R-:W-:Y:S01]  /*2890*/  SEL R11, R11, RZ, P1 ;  /* 0x000000ff0b0b7207 */ /* 0x000fe20000800000 */
[----:B--2---:R2:W-:Y:S01]  /*28a0*/  SYNCS.ARRIVE.TRANS64.RED.A1T0 RZ, [R0+URZ], RZ ;  /* 0x000000ff00ff79a7 */ /* 0x0045e200081004ff */
[----:B-1----:R-:W-:-:S02]  /*28b0*/  LOP3.LUT P3, RZ, R6, 0x1, RZ, 0xc0, !PT ;  /* 0x0000000106ff7812 */ /* 0x002fc4000786c0ff */
[----:B------:R-:W-:-:S04]  /*28c0*/  SEL R4, RZ, 0x1, P1 ;  /* 0x00000001ff047807 */ /* 0x000fc80000800000 */
[----:B------:R-:W-:Y:S02]  /*28d0*/  LOP3.LUT R10, R10, R4, RZ, 0x3c, !PT ;  /* 0x000000040a0a7212 */ /* 0x000fe400078e3cff */
[----:B--2---:R-:W-:-:S04]  /*28e0*/  SEL R0, RZ, 0x1, P0 ;  /* 0x00000001ff007807 */ /* 0x004fc80000000000 */
[----:B------:R-:W-:Y:S01]  /*28f0*/  LOP3.LUT R9, R9, R0, RZ, 0x3c, !PT ;  /* 0x0000000009097212 */ /* 0x000fe200078e3cff */
[----:B------:R-:W-:Y:S06]  /*2900*/  @P3 BRA `(.L_x_42) ;  /* 0xfffffffc002c3947 */ /* 0x000fec000383ffff */
[----:B------:R-:W-:Y:S01]  /*2910*/  ULEA UR5, UR6, UR37, 0x3 ;  /* 0x0000002506057291 */ /* 0x000fe2000f8e18ff */
[----:B------:R-:W-:-:S08]  /*2920*/  SHF.L.U32 R2, R12, 0x1f, RZ ;  /* 0x0000001f0c027819 */ /* 0x000fd000000006ff */
[----:B------:R-:W1:Y:S02]  /*2930*/  SYNCS.PHASECHK.TRANS64 P0, [UR5+0x80], R2 ;  /* 0x00008002ff0075a7 */ /* 0x000e640008001005 */
[----:B-1----:R-:W-:Y:S05]  /*2940*/  @P0 BRA `(.L_x_43) ;  /* 0x0000000000080947 */ /* 0x002fea0003800000 */
[----:B------:R-:W1:Y:S02]  /*2950*/  SYNCS.PHASECHK.TRANS64.TRYWAIT P0, [UR5+0x80], R2 ;  /* 0x00008002ff0075a7 */ /* 0x000e640008001105 */
[----:B-1----:R-:W-:Y:S05]  /*2960*/  @!P0 BRA `(.L_x_44) ;  /* 0x00000078007c8947 */ /* 0x002fea0003800000 */
.L_x_43:
[----:B------:R-:W-:-:S04]  /*2970*/  UIADD3 UR4, UPT, UPT, UR6, 0x1, URZ ;  /* 0x0000000106047890 */ /* 0x000fc8000fffe0ff */
[----:B------:R-:W-:-:S04]  /*2980*/  UISETP.NE.AND UP0, UPT, UR4, 0x2, UPT ;  /* 0x000000020400788c */ /* 0x000fc8000bf05270 */
[----:B------:R-:W-:Y:S02]  /*2990*/  USEL UR7, URZ, 0x1, UP0 ;  /* 0x00000001ff077887 */ /* 0x000fe40008000000 */
[----:B------:R-:W-:-:S04]  /*29a0*/  USEL UR4, UR4, URZ, UP0 ;  /* 0x000000ff04047287 */ /* 0x000fc80008000000 */
[----:B------:R-:W-:Y:S01]  /*29b0*/  ULEA UR4, UR4, UR37, 0x3 ;  /* 0x0000002504047291 */ /* 0x000fe2000f8e18ff */
[----:B-1----:R-:W-:-:S04]  /*29c0*/  LOP3.LUT R2, R12, UR7, RZ, 0x3c, !PT ;  /* 0x000000070c027c12 */ /* 0x002fc8000f8e3cff */
[----:B------:R-:W-:-:S04]  /*29d0*/  SHF.L.U32 R0, R2, 0x1f, RZ ;  /* 0x0000001f02007819 */ /* 0x000fc800000006ff */
[----:B------:R-:W1:Y:S02]  /*29e0*/  SYNCS.PHASECHK.TRANS64 P0, [UR4+0x80], R0 ;  /* 0x00008000ff0075a7 */ /* 0x000e640008001004 */
[----:B-1----:R-:W-:Y:S05]  /*29f0*/  @P0 EXIT ;  /* 0x000000000000094d */ /* 0x002fea0003800000 */
[----:B------:R-:W-:Y:S02]  /*2a00*/  SHF.L.U32 R2, R2, 0x1f, RZ ;  /* 0x0000001f02027819 */ /* 0x000fe400000006ff */
[----:B------:R-:W-:-:S07]  /*2a10*/  MOV R0, UR4 ;  /* 0x0000000400007c02 */ /* 0x000fce0008000f00 */
.L_x_45:
[----:B-1----:R1:W2:Y:S02]  /*2a20*/  SYNCS.PHASECHK.TRANS64.TRYWAIT P0, [R0+URZ+0x80], R2 ;  /* 0x00008002000075a7 */ /* 0x0022a400080011ff */
[----:B--2---:R-:W-:Y:S05]  /*2a30*/  @!P0 NANOSLEEP.SYNCS 0x989680 ;  /* 0x009896800000895d */ /* 0x004fea0003900000 */
[----:B------:R-:W2:Y:S02]  /*2a40*/  @!P0 SYNCS.PHASECHK.TRANS64 P0, [R0+URZ+0x80], R2 ;  /* 0x00008002000085a7 */ /* 0x000ea400080010ff */
[----:B--2---:R-:W-:Y:S05]  /*2a50*/  @P0 EXIT ;  /* 0x000000000000094d */ /* 0x004fea0003800000 */
[----:B------:R-:W-:Y:S05]  /*2a60*/  BRA `(.L_x_45) ;  /* 0xfffffffc00ec7947 */ /* 0x000fea000383ffff */
.L_x_38:
[----:B------:R-:W-:-:S09]  /*2a70*/  UISETP.NE.AND UP1, UPT, UR8, URZ, UPT ;  /* 0x000000ff0800728c */ /* 0x000fd2000bf25270 */
[----:B------:R-:W-:Y:S05]  /*2a80*/  BRA.U UP1, `(.L_x_46) ;  /* 0x00000011013c7547 */ /* 0x000fea000b800000 */
[----:B------:R-:W-:Y:S01]  /*2a90*/  UMOV UR4, 0x40 ;  /* 0x0000004000047882 */ /* 0x000fe20000000000 */
[----:B------:R-:W-:Y:S01]  /*2aa0*/  NOP ;  /* 0x0000000000007918 */ /* 0x000fe20000000000 */
[----:B------:R-:W-:Y:S01]  /*2ab0*/  ULEA UR4, UR37, UR4, 0x18 ;  /* 0x0000000425047291 */ /* 0x000fe2000f8ec0ff */
[----:B------:R-:W-:Y:S02]  /*2ac0*/  UMOV UR5, 0x400 ;  /* 0x0000040000057882 */ /* 0x000fe40000000000 */
[----:B------:R-:W-:-:S06]  /*2ad0*/  ULEA UR37, UR37, UR5, 0x18 ;  /* 0x0000000525257291 */ /* 0x000fcc000f8ec0ff */
[----:B------:R-:W1:Y:S02]  /*2ae0*/  LDS.U8 R0, [UR4+0x1c] ;  /* 0x00001c04ff007984 */ /* 0x000e640008000000 */
[----:B-1----:R-:W-:-:S13]  /*2af0*/  ISETP.NE.AND P0, PT, R0, RZ, PT ;  /* 0x000000ff0000720c */ /* 0x002fda0003f05270 */
[----:B------:R-:W-:Y:S05]  /*2b00*/  @P0 BRA `(.L_x_47) ;  /* 0x0000000000580947 */ /* 0x000fea0003800000 */
[----:B------:R-:W-:-:S13]  /*2b10*/  ELECT P0, URZ, PT ;  /* 0x0000000000ff782f */ /* 0x000fda0003800000 */
[----:B------:R-:W-:Y:S05]  /*2b20*/  @!P0 BRA `(.L_x_48) ;  /* 0x0000000000608947 */ /* 0x000fea0003800000 */
[----:B------:R-:W-:Y:S01]  /*2b30*/  UMOV UR5, 0x10 ;  /* 0x0000001000057882 */ /* 0x000fe20000000000 */
[----:B------:R-:W-:Y:S01]  /*2b40*/  HFMA2 R0, -RZ, RZ, 0, 5.9604644775390625e-08 ;  /* 0x00000001ff007431 */ /* 0x000fe200000001ff */
[----:B------:R-:W-:-:S03]  /*2b50*/  MOV R2, 0xffff ;  /* 0x0000ffff00027802 */ /* 0x000fc60000000f00 */
[----:B------:R-:W-:Y:S04]  /*2b60*/  DEPBAR.LE SB1, 0x36 ;  /* 0x00009d800000791a */ /* 0x000fe80000000000 */
[----:B------:R-:W1:Y:S02]  /*2b70*/  UTCATOMSWS.FIND_AND_SET.ALIGN UP0, UR5, UR5 ;  /* 0x00000005000575e3 */ /* 0x000e640008000800 */
[----:B-1----:R-:W-:Y:S01]  /*2b80*/  MOV R3, UR5 ;  /* 0x0000000500037c02 */ /* 0x002fe20008000f00 */
[----:B------:R-:W-:Y:S06]  /*2b90*/  BRA.U UP0, `(.L_x_49) ;  /* 0x0000000100187547 */ /* 0x000fec000b800000 */
.L_x_50:
[----:B------:R-:W-:Y:S05]  /*2ba0*/  NANOSLEEP 0x64 ;  /* 0x000000640000795d */ /* 0x000fea0003800000 */
[----:B------:R-:W-:-:S05]  /*2bb0*/  UMOV UR5, 0x10 ;  /* 0x0000001000057882 */ /* 0x000fca0000000000 */
[----:B------:R-:W-:Y:S04]  /*2bc0*/  DEPBAR.LE SB1, 0x36 ;  /* 0x00009d800000791a */ /* 0x000fe80000000000 */
[----:B------:R-:W1:Y:S02]  /*2bd0*/  UTCATOMSWS.FIND_AND_SET.ALIGN UP0, UR5, UR5 ;  /* 0x00000005000575e3 */ /* 0x000e640008000800 */
[----:B-1----:R-:W-:Y:S01]  /*2be0*/  MOV R3, UR5 ;  /* 0x0000000500037c02 */ /* 0x002fe20008000f00 */
[----:B------:R-:W-:Y:S05]  /*2bf0*/  BRA.U !UP0, `(.L_x_50) ;  /* 0xfffffffd08e87547 */ /* 0x000fea000b83ffff */
.L_x_49:
[-C--:B------:R-:W-:Y:S02]  /*2c00*/  SHF.L.U32 R2, R2, R3.reuse, RZ ;  /* 0x0000000302027219 */ /* 0x080fe400000006ff */
[----:B------:R-:W-:Y:S01]  /*2c10*/  SHF.L.U32 R0, R0, R3, RZ ;  /* 0x0000000300007219 */ /* 0x000fe200000006ff */
[----:B------:R-:W-:Y:S02]  /*2c20*/  IMAD.SHL.U32 R3, R3, 0x20, RZ ;  /* 0x0000002003037824 */ /* 0x000fe400078e00ff */
[----:B------:R1:W-:Y:S04]  /*2c30*/  ATOMS.OR RZ, [UR4+0x14], R2 ;  /* 0x00001402ffff798c */ /* 0x0003e8000b000004 */
[----:B------:R1:W-:Y:S04]  /*2c40*/  ATOMS.OR RZ, [UR4+0x18], R0 ;  /* 0x00001800ffff798c */ /* 0x0003e8000b000004 */
[----:B------:R1:W-:Y:S01]  /*2c50*/  STS [UR37+0x120], R3 ;  /* 0x00012003ff007988 */ /* 0x0003e20008000825 */
[----:B------:R-:W-:Y:S05]  /*2c60*/  BRA `(.L_x_48) ;  /* 0x0000000000107947 */ /* 0x000fea0003800000 */
.L_x_47:
[----:B------:R-:W-:Y:S02]  /*2c70*/  MOV R0, 0xffffffff ;  /* 0xffffffff00007802 */ /* 0x000fe40000000f00 */
[----:B------:R-:W-:-:S03]  /*2c80*/  MOV R2, 0x2cb0 ;  /* 0x00002cb000027802 */ /* 0x000fc60000000f00 */
[----:B------:R1:W-:Y:S04]  /*2c90*/  STS [UR37+0x120], R0 ;  /* 0x00012000ff007988 */ /* 0x0003e80008000825 */
[----:B-1-3-5:R-:W-:Y:S05]  /*2ca0*/  CALL.REL.NOINC `($__internal_1_$__cuda_sm10x_tcgen05_guardrail_trap_phase_invalid_during_alloc) ;  /* 0x0000008000747944 */ /* 0x02afea0003c00000 */
.L_x_48:
[----:B------:R-:W-:Y:S05]  /*2cb0*/  WARPSYNC.ALL ;  /* 0x0000000000007948 */ /* 0x000fea0003800000 */
[----:B------:R-:W2:Y:S01]  /*2cc0*/  S2UR UR5, SR_CgaCtaId ;  /* 0x00000000000579c3 */ /* 0x000ea20000008800 */
[----:B------:R-:W-:Y:S01]  /*2cd0*/  UMOV UR4, 0x400 ;  /* 0x0000040000047882 */ /* 0x000fe20000000000 */
[----:B------:R-:W-:-:S06]  /*2ce0*/  NOP ;  /* 0x0000000000007918 */ /* 0x000fcc0000000000 */
[----:B------:R-:W-:Y:S06]  /*2cf0*/  BAR.ARV 0x6, 0xa0 ;  /* 0x0182800000007b1d */ /* 0x000fec0000002000 */
[----:B------:R-:W4:Y:S01]  /*2d00*/  LDCU UR7, c[0x0][0x38c] ;  /* 0x00007180ff0777ac */ /* 0x000f220008000800 */
[----:B------:R-:W-:Y:S01]  /*2d10*/  IMAD.MOV.U32 R11, RZ, RZ, 0x1 ;  /* 0x00000001ff0b7424 */ /* 0x000fe200078e00ff */
[----:B------:R-:W-:Y:S01]  /*2d20*/  CS2R R8, SRZ ;  /* 0x0000000000087805 */ /* 0x000fe2000001ff00 */
[----:B------:R-:W-:Y:S01]  /*2d30*/  IMAD.MOV.U32 R10, RZ, RZ, RZ ;  /* 0x000000ffff0a7224 */ /* 0x000fe200078e00ff */
[----:B------:R-:W3:Y:S01]  /*2d40*/  LDCU UR6, c[0x0][0x38c] ;  /* 0x00007180ff0677ac */ /* 0x000ee20008000800 */
[----:B------:R-:W-:Y:S01]  /*2d50*/  UMOV UR15, URZ ;  /* 0x000000ff000f7c82 */ /* 0x000fe20008000000 */
[----:B------:R-:W-:Y:S01]  /*2d60*/  UMOV UR14, URZ ;  /* 0x000000ff000e7c82 */ /* 0x000fe20008000000 */
[----:B--2---:R-:W-:Y:S01]  /*2d70*/  ULEA UR5, UR5, UR4, 0x18 ;  /* 0x0000000405057291 */ /* 0x004fe2000f8ec0ff */
[----:B------:R-:W-:Y:S01]  /*2d80*/  UMOV UR32, 0x0 ;  /* 0x0000000000207882 */ /* 0x000fe20000000000 */
[----:B------:R-:W-:-:S02]  /*2d90*/  UMOV UR33, 0x4400910 ;  /* 0x0440091000217882 */ /* 0x000fc40000000000 */
[----:B------:R-:W-:Y:S02]  /*2da0*/  UIADD3 UR9, UPT, UPT, UR5, 0x8800, URZ ;  /* 0x0000880005097890 */ /* 0x000fe4000fffe0ff */
[----:B------:R-:W-:Y:S02]  /*2db0*/  UIADD3 UR10, UPT, UPT, UR5, 0x10800, URZ ;  /* 0x00010800050a7890 */ /* 0x000fe4000fffe0ff */
[----:B----4-:R-:W-:Y:S01]  /*2dc0*/  UIADD3 UR7, UPT, UPT, UR7, 0x3f, URZ ;  /* 0x0000003f07077890 */ /* 0x010fe2000fffe0ff */
[----:B-1----:R-:W1:Y:S01]  /*2dd0*/  LDS R0, [UR5+0x120] ;  /* 0x00012005ff007984 */ /* 0x002e620008000800 */
[----:B------:R-:W-:Y:S02]  /*2de0*/  USHF.R.U32.HI UR9, URZ, 0x4, UR9 ;  /* 0x00000004ff097899 */ /* 0x000fe40008011609 */
[----:B------:R-:W-:Y:S02]  /*2df0*/  USHF.R.S32.HI UR4, URZ, 0x1f, UR7 ;  /* 0x0000001fff047899 */ /* 0x000fe40008011407 */
[----:B------:R-:W-:-:S02]  /*2e00*/  USHF.R.U32.HI UR10, URZ, 0x4, UR10 ;  /* 0x00000004ff0a7899 */ /* 0x000fc4000801160a */
[----:B------:R-:W-:Y:S02]  /*2e10*/  ULEA.HI UR4, UR4, UR7, URZ, 0x6 ;  /* 0x0000000704047291 */ /* 0x000fe4000f8f30ff */
[----:B------:R-:W-:Y:S02]  /*2e20*/  ULOP3.LUT UR9, UR9, 0x3fff, URZ, 0xc0, !UPT ;  /* 0x00003fff09097892 */ /* 0x000fe4000f8ec0ff */
[----:B------:R-:W-:Y:S02]  /*2e30*/  USHF.R.S32.HI UR4, URZ, 0x6, UR4 ;  /* 0x00000006ff047899 */ /* 0x000fe40008011404 */
[----:B------:R-:W-:Y:S02]  /*2e40*/  ULOP3.LUT UR10, UR10, 0x3fff, URZ, 0xc0, !UPT ;  /* 0x00003fff0a0a7892 */ /* 0x000fe4000f8ec0ff */
[----:B------:R-:W-:Y:S01]  /*2e50*/  UISETP.LT.AND UP0, UPT, UR4, 0x1, UPT ;  /* 0x000000010400788c */ /* 0x000fe2000bf01270 */
[----:B------:R-:W-:Y:S01]  /*2e60*/  UMOV UR30, 0x0 ;  /* 0x00000000001e7882 */ /* 0x000fe20000000000 */
[----:B------:R-:W-:-:S02]  /*2e70*/  UMOV UR31, 0x4400910 ;  /* 0x04400910001f7882 */ /* 0x000fc40000000000 */
[----:B------:R-:W-:Y:S01]  /*2e80*/  USEL UR8, UR4, 0x1, !UP0 ;  /* 0x0000000104087887 */ /* 0x000fe2000c000000 */
[----:B------:R-:W-:Y:S01]  /*2e90*/  UMOV UR28, 0x0 ;  /* 0x00000000001c7882 */ /* 0x000fe20000000000 */
[----:B------:R-:W-:Y:S01]  /*2ea0*/  UMOV UR29, 0x4400910 ;  /* 0x04400910001d7882 */ /* 0x000fe20000000000 */
[----:B------:R-:W-:Y:S01]  /*2eb0*/  UMOV UR26, 0x0 ;  /* 0x00000000001a7882 */ /* 0x000fe20000000000 */
[----:B------:R-:W-:Y:S01]  /*2ec0*/  UMOV UR27, 0x4400910 ;  /* 0x04400910001b7882 */ /* 0x000fe20000000000 */
[----:B------:R-:W-:Y:S01]  /*2ed0*/  UMOV UR24, 0x0 ;  /* 0x0000000000187882 */ /* 0x000fe20000000000 */
[----:B------:R-:W-:Y:S01]  /*2ee0*/  UMOV UR25, 0x4400910 ;  /* 0x0440091000197882 */ /* 0x000fe20000000000 */
[----:B------:R-:W-:Y:S01]  /*2ef0*/  UMOV UR22, 0x0 ;  /* 0x0000000000167882 */ /* 0x000fe20000000000 */
[----:B------:R-:W-:Y:S01]  /*2f00*/  UMOV UR23, 0x4400910 ;  /* 0x0440091000177882 */ /* 0x000fe20000000000 */
[----:B------:R-:W-:Y:S02]  /*2f10*/  ULOP3.LUT UR9, UR9, 0x10000, URZ, 0xfc, !UPT ;  /* 0x0001000009097892 */ /* 0x000fe4000f8efcff */
[----:B------:R-:W-:-:S02]  /*2f20*/  ULOP3.LUT UR10, UR10, 0x10000, URZ, 0xfc, !UPT ;  /* 0x000100000a0a7892 */ /* 0x000fc4000f8efcff */
[----:B------:R-:W-:Y:S02]  /*2f30*/  UIADD3 UR8, UPT, UPT, -UR8, URZ, URZ ;  /* 0x000000ff08087290 */ /* 0x000fe4000fffe1ff */
[----:B---3--:R-:W-:Y:S01]  /*2f40*/  UISETP.GE.AND UP3, UPT, UR6, 0x1, UPT ;  /* 0x000000010600788c */ /* 0x008fe2000bf66270 */
[----:B------:R-:W-:Y:S01]  /*2f50*/  UMOV UR20, 0x0 ;  /* 0x0000000000147882 */ /* 0x000fe20000000000 */
[----:B------:R-:W-:Y:S01]  /*2f60*/  UMOV UR21, 0x4400910 ;  /* 0x0440091000157882 */ /* 0x000fe20000000000 */
[----:B------:R-:W-:Y:S01]  /*2f70*/  UMOV UR18, 0x0 ;  /* 0x0000000000127882 */ /* 0x000fe20000000000 */
[----:B-1----:R-:W-:Y:S01]  /*2f80*/  R2UR UR16, R0 ;  /* 0x00000000001072ca */ /* 0x002fe200000e0000 */
[----:B------:R-:W-:-:S14]  /*2f90*/  UMOV UR19, 0x4400910 ;  /* 0x0440091000137882 */ /* 0x000fdc0000000000 */
.L_x_57:
[----:B------:R-:W-:Y:S02]  /*2fa0*/  LEA R0, R10, UR5, 0x3 ;  /* 0x000000050a007c11 */ /* 0x000fe4000f8e18ff */
[----:B------:R-:W-:Y:S02]  /*2fb0*/  SHF.L.U32 R2, R9, 0x1f, RZ ;  /* 0x0000001f09027819 */ /* 0x000fe400000006ff */
[----:B------:R-:W-:Y:S01]  /*2fc0*/  PLOP3.LUT P0, PT, PT, PT, UP3, 0x80, 0x8 ;  /* 0x000000000008781c */ /* 0x000fe20003f0f038 */
[----:B------:R-:W-:Y:S01]  /*2fd0*/  VIADD R3, R0, 0x80 ;  /* 0x0000008000037836 */ /* 0x000fe20000000000 */
[----:B-1----:R-:W1:Y:S02]  /*2fe0*/  SYNCS.PHASECHK.TRANS64.TRYWAIT P1, [R0+URZ+0x70], R2 ;  /* 0x00007002000075a7 */ /* 0x002e6400080211ff */
[----:B-1-3--:R-:W-:Y:S09]  /*2ff0*/  @!P1 BRA `(.L_x_51) ;  /* 0x0000007000f09947 */ /* 0x00aff20003800000 */
.L_x_176:
[----:B------:R-:W-:Y:S01]  /*3000*/  LEA R4, R10, UR5, 0x4 ;  /* 0x000000050a047c11 */ /* 0x000fe2000f8e20ff */
[----:B------:R-:W-:Y:S01]  /*3010*/  @UP3 ULEA UR7, UR14, UR5, 0x3 ;  /* 0x000000050e073291 */ /* 0x000fe2000f8e18ff */
[----:B------:R-:W-:Y:S01]  /*3020*/  PLOP3.LUT P2, PT, PT, PT, PT, 0x80, 0x8 ;  /* 0x000000000008781c */ /* 0x000fe20003f4f070 */
[----:B------:R-:W-:Y:S01]  /*3030*/  ULEA UR6, UR15, UR5, 0x3 ;  /* 0x000000050f067291 */ /* 0x000fe2000f8e18ff */
[----:B------:R-:W-:Y:S01]  /*3040*/  PRMT R3, RZ, 0x654, R3 ;  /* 0x00000654ff037816 */ /* 0x000fe20000000003 */
[----:B------:R-:W-:Y:S01]  /*3050*/  ULEA.HI UR11, UR15, UR15, URZ, 0x1 ;  /* 0x0000000f0f0b7291 */ /* 0x000fe2000f8f08ff */
[----:B------:R-:W2:Y:S01]  /*3060*/  LDS.128 R4, [R4+0x100] ;  /* 0x0001000004047984 */ /* 0x000ea20000000c00 */
[----:B-1----:R-:W-:Y:S02]  /*3070*/  @P0 SHF.L.U32 R2, R8, 0x1f, RZ ;  /* 0x0000001f08020819 */ /* 0x002fe400000006ff */
[----:B------:R-:W-:Y:S01]  /*3080*/  SHF.L.U32 R0, R11, 0x1f, RZ ;  /* 0x0000001f0b007819 */ /* 0x000fe200000006ff */
[----:B------:R-:W-:Y:S01]  /*3090*/  @!PT LDS RZ, [RZ] ;  /* 0x00000000fffff984 */ /* 0x000fe20000000800 */
[----:B------:R-:W-:Y:S01]  /*30a0*/  @!PT LDS RZ, [RZ] ;  /* 0x00000000fffff984 */ /* 0x000fe20000000800 */
[----:B------:R-:W-:Y:S01]  /*30b0*/  @!PT LDS RZ, [RZ] ;  /* 0x00000000fffff984 */ /* 0x000fe20000000800 */
[----:B------:R-:W-:Y:S01]  /*30c0*/  @!PT LDS RZ, [RZ] ;  /* 0x00000000fffff984 */ /* 0x000fe20000000800 */
[----:B------:R1:W-:Y:S06]  /*30d0*/  MEMBAR.ALL.CTA ;  /* 0x0000000000007992 */ /* 0x0003ec0000008000 */
[----:B-1----:R-:W1:Y:S02]  /*30e0*/  FENCE.VIEW.ASYNC.S ;  /* 0x00000000000073c6 */ /* 0x002e640000000000 */
[----:B-1----:R1:W-:Y:S01]  /*30f0*/  SYNCS.ARRIVE.TRANS64.RED.A1T0 RZ, [R3+URZ], RZ ;  /* 0x000000ff03ff79a7 */ /* 0x0023e200081004ff */
[----:B------:R1:W3:Y:S01]  /*3100*/  @P0 SYNCS.PHASECHK.TRANS64.TRYWAIT P2, [UR7], R2 ;  /* 0x00000002ff0005a7 */ /* 0x0002e20008041107 */
[----:B------:R-:W-:-:S02]  /*3110*/  USHF.L.U32 UR7, UR11, 0x7, URZ ;  /* 0x000000070b077899 */ /* 0x000fc400080006ff */
[----:B------:R-:W-:Y:S01]  /*3120*/  ULOP3.LUT UR11, UR11, 0xffe, URZ, 0xc0, !UPT ;  /* 0x00000ffe0b0b7892 */ /* 0x000fe2000f8ec0ff */
[----:B--2---:R-:W-:Y:S01]  /*3130*/  LOP3.LUT P1, RZ, R6, 0x1, RZ, 0xc0, !PT ;  /* 0x0000000106ff7812 */ /* 0x004fe2000782c0ff */
[----:B------:R-:W-:Y:S02]  /*3140*/  ULOP3.LUT UR7, UR7, 0xffffff00, URZ, 0xc0, !UPT ;  /* 0xffffff0007077892 */ /* 0x000fe4000f8ec0ff */
[----:B------:R-:W-:Y:S02]  /*3150*/  UIADD3 UR11, UPT, UPT, -UR11, UR15, URZ ;  /* 0x0000000f0b0b7290 */ /* 0x000fe4000fffe1ff */
[----:B------:R-:W-:-:S04]  /*3160*/  UIADD3 UR7, UPT, UPT, UR16, UR7, URZ ;  /* 0x0000000710077290 */ /* 0x000fc8000fffe0ff */
[----:B------:R-:W-:Y:S01]  /*3170*/  ULEA UR7, UR11, UR7, 0x14 ;  /* 0x000000070b077291 */ /* 0x000fe2000f8ea0ff */
[----:B------:R-:W2:Y:S02]  /*3180*/  SYNCS.PHASECHK.TRANS64.TRYWAIT P0, [UR6+0xb0], R0 ;  /* 0x0000b000ff0075a7 */ /* 0x000ea40008001106 */
[----:B-123--:R-:W-:Y:S09]  /*3190*/  @!P0 BRA `(.L_x_52) ;  /* 0x00000070009c8947 */ /* 0x00eff20003800000 */
.L_x_178:
[----:B------:R-:W-:Y:S01]  /*31a0*/  IADD3 R10, PT, PT, R10, 0x1, RZ ;  /* 0x000000010a0a7810 */ /* 0x000fe20007ffe0ff */
[----:B------:R-:W-:Y:S06]  /*31b0*/  BRA.U !UP3, `(.L_x_53) ;  /* 0x000000050b107547 */ /* 0x000fec000b800000 */
[----:B------:R-:W-:Y:S01]  /*31c0*/  UPLOP3.LUT UP4, UPT, UPT, UPT, UPT, 0x40, 0x4 ;  /* 0x000000000004789c */ /* 0x000fe20003f8e870 */
[----:B------:R-:W-:Y:S01]  /*31d0*/  UMOV UR13, UR8 ;  /* 0x00000008000d7c82 */ /* 0x000fe20008000000 */
[----:B------:R-:W-:Y:S01]  /*31e0*/  UMOV UR12, UR4 ;  /* 0x00000004000c7c82 */ /* 0x000fe20008000000 */
[----:B------:R-:W-:-:S08]  /*31f0*/  UMOV UR17, UR14 ;  /* 0x0000000e00117c82 */ /* 0x000fd00008000000 */
.L_x_56:
[----:B------:R-:W-:Y:S02]  /*3200*/  UIADD3 UR13, UPT, UPT, UR13, 0x1, URZ ;  /* 0x000000010d0d7890 */ /* 0x000fe4000fffe0ff */
[----:B--2---:R-:W-:Y:S02]  /*3210*/  ULEA UR11, UR17, UR5, 0x3 ;  /* 0x00000005110b7291 */ /* 0x004fe4000f8e18ff */
[----:B------:R-:W-:Y:S01]  /*3220*/  UISETP.NE.AND UP0, UPT, UR13, URZ, UPT ;  /* 0x000000ff0d00728c */ /* 0x000fe2000bf05270 */
[----:B---3--:R-:W-:Y:S10]  /*3230*/  @P2 BRA `(.L_x_54) ;  /* 0x00000000000c2947 */ /* 0x008ff40003800000 */
[----:B-1----:R-:W-:Y:S04]  /*3240*/  SHF.L.U32 R2, R8, 0x1f, RZ ;  /* 0x0000001f08027819 */ /* 0x002fe800000006ff */
[----:B------:R-:W1:Y:S02]  /*3250*/  SYNCS.PHASECHK.TRANS64.TRYWAIT P0, [UR11], R2 ;  /* 0x00000002ff0075a7 */ /* 0x000e64000800110b */
[----:B-1----:R-:W-:Y:S05]  /*3260*/  @!P0 BRA `(.L_x_55) ;  /* 0x0000007000808947 */ /* 0x002fea0003800000 */
.L_x_54:
[----:B------:R-:W-:Y:S01]  /*3270*/  UISETP.NE.AND UP1, UPT, UR12, 0x1, UPT ;  /* 0x000000010c00788c */ /* 0x000fe2000bf25270 */
[----:B------:R-:W-:Y:S01]  /*3280*/  PLOP3.LUT P2, PT, PT, PT, PT, 0x80, 0x8 ;  /* 0x000000000008781c */ /* 0x000fe20003f4f070 */
[----:B------:R-:W-:Y:S02]  /*3290*/  UIADD3 UR14, UPT, UPT, UR17, 0x1, URZ ;  /* 0x00000001110e7890 */ /* 0x000fe4000fffe0ff */
[----:B------:R-:W-:Y:S02]  /*32a0*/  ULEA UR64, UR17, UR10, 0xc ;  /* 0x0000000a11407291 */ /* 0x000fe4000f8e60ff */
[----:B------:R-:W-:Y:S01]  /*32b0*/  UISETP.NE.AND UP2, UPT, UR14, 0x2, UPT ;  /* 0x000000020e00788c */ /* 0x000fe2000bf45270 */
[----:B------:R-:W-:Y:S01]  /*32c0*/  PLOP3.LUT P0, PT, PT, PT, UP1, 0x80, 0x8 ;  /* 0x000000000008781c */ /* 0x000fe20003f0f018 */
[----:B------:R-:W-:Y:S02]  /*32d0*/  ULEA UR62, UR17, UR9, 0xa ;  /* 0x00000009113e7291 */ /* 0x000fe4000f8e50ff */
[----:B------:R-:W-:Y:S02]  /*32e0*/  USEL UR35, URZ, 0x1, UP2 ;  /* 0x00000001ff237887 */ /* 0x000fe40009000000 */
[----:B------:R-:W-:Y:S02]  /*32f0*/  USEL UR14, UR14, URZ, UP2 ;  /* 0x000000ff0e0e7287 */ /* 0x000fe40009000000 */
[----:B------:R-:W-:Y:S02]  /*3300*/  UIADD3 UR60, UPT, UPT, UR64, 0x2, URZ ;  /* 0x00000002403c7890 */ /* 0x000fe4000fffe0ff */
[----:B------:R-:W-:Y:S01]  /*3310*/  @UP1 ULEA UR34, UR14, UR5, 0x3 ;  /* 0x000000050e221291 */ /* 0x000fe2000f8e18ff */
[----:B------:R-:W-:Y:S01]  /*3320*/  LOP3.LUT R8, R8, UR35, RZ, 0x3c, !PT ;  /* 0x0000002308087c12 */ /* 0x000fe2000f8e3cff */
[----:B------:R-:W-:Y:S02]  /*3330*/  UIADD3 UR58, UPT, UPT, UR62, 0x2, URZ ;  /* 0x000000023e3a7890 */ /* 0x000fe4000fffe0ff */
[----:B------:R-:W-:Y:S01]  /*3340*/  UIADD3 UR56, UPT, UPT, UR64, 0x4, URZ ;  /* 0x0000000440387890 */ /* 0x000fe2000fffe0ff */
[----:B-1----:R-:W-:Y:S01]  /*3350*/  @P0 SHF.L.U32 R0, R8, 0x1f, RZ ;  /* 0x0000001f08000819 */ /* 0x002fe200000006ff */
[----:B------:R-:W-:Y:S02]  /*3360*/  UIADD3 UR54, UPT, UPT, UR62, 0x4, URZ ;  /* 0x000000043e367890 */ /* 0x000fe4000fffe0ff */
[----:B------:R-:W-:Y:S01]  /*3370*/  UIADD3 UR52, UPT, UPT, UR64, 0x6, URZ ;  /* 0x0000000640347890 */ /* 0x000fe2000fffe0ff */
[----:B------:R2:W3:Y:S01]  /*3380*/  @P0 SYNCS.PHASECHK.TRANS64.TRYWAIT P2, [UR34], R0 ;  /* 0x00000000ff0005a7 */ /* 0x0004e20008041122 */
[----:B------:R-:W-:Y:S02]  /*3390*/  UIADD3 UR50, UPT, UPT, UR62, 0x6, URZ ;  /* 0x000000063e327890 */ /* 0x000fe4000fffe0ff */
        /* <DEDUP_REMOVED lines=9> */
[----:B------:R-:W-:Y:S01]  /*3430*/  UIADD3 UR12, UPT, UPT, UR12, -0x1, URZ ;  /* 0xffffffff0c0c7890 */ /* 0x000fe2000fffe0ff */
[----:B------:R-:W-:Y:S01]  /*3440*/  UMOV UR65, 0x40004040 ;  /* 0x4000404000417882 */ /* 0x000fe20000000000 */
[----:B------:R-:W-:Y:S01]  /*3450*/  UMOV UR63, 0x40004040 ;  /* 0x40004040003f7882 */ /* 0x000fe20000000000 */
[----:B------:R-:W-:Y:S01]  /*3460*/  UMOV UR61, 0x40004040 ;  /* 0x40004040003d7882 */ /* 0x000fe20000000000 */
[----:B------:R2:W-:Y:S01]  /*3470*/  UTCHMMA gdesc[UR62], gdesc[UR64], tmem[UR7], tmem[UR32], idesc[UR33], UP4 ;  /* 0x00ff20403e0075ea */ /* 0x0005e2000a000007 */
[----:B------:R-:W-:Y:S01]  /*3480*/  UPLOP3.LUT UP4, UPT, UPT, UPT, UPT, 0x80, 0x8 ;  /* 0x000000000008789c */ /* 0x000fe20003f8f070 */
[----:B------:R-:W-:Y:S01]  /*3490*/  UMOV UR59, 0x40004040 ;  /* 0x40004040003b7882 */ /* 0x000fe20000000000 */
[----:B------:R-:W-:Y:S01]  /*34a0*/  UMOV UR57, 0x40004040 ;  /* 0x4000404000397882 */ /* 0x000fe20000000000 */
[----:B------:R2:W-:Y:S01]  /*34b0*/  UTCHMMA gdesc[UR58], gdesc[UR60], tmem[UR7], tmem[UR30], idesc[UR31], UPT ;  /* 0x00ff1e3c3a0075ea */ /* 0x0005e2000b800007 */
        /* <DEDUP_REMOVED lines=14> */
[----:B------:R-:W-:Y:S01]  /*35a0*/  UMOV UR35, 0x40004040 ;  /* 0x4000404000237882 */ /* 0x000fe20000000000 */
[----:B------:R2:W-:Y:S01]  /*35b0*/  UTCHMMA gdesc[UR38], gdesc[UR40], tmem[UR7], tmem[UR20], idesc[UR21], UPT ;  /* 0x00ff1428260075ea */ /* 0x0005e2000b800007 */
[----:B------:R2:W-:Y:S01]  /*35c0*/  UTCHMMA gdesc[UR34], gdesc[UR36], tmem[UR7], tmem[UR18], idesc[UR19], UPT ;  /* 0x00ff1224220075ea */ /* 0x0005e2000b800007 */
[----:B------:R2:W-:Y:S01]  /*35d0*/  UTCBAR [UR11], URZ ;  /* 0x000000ff0b0073e9 */ /* 0x0005e200080000ff */
[----:B------:R-:W-:Y:S01]  /*35e0*/  UMOV UR17, UR14 ;  /* 0x0000000e00117c82 */ /* 0x000fe20008000000 */
[----:B------:R-:W-:Y:S05]  /*35f0*/  BRA.U UP0, `(.L_x_56) ;  /* 0xfffffffd00007547 */ /* 0x000fea000b83ffff */
.L_x_53:
[----:B------:R-:W-:Y:S01]  /*3600*/  UIADD3 UR15, UPT, UPT, UR15, 0x1, URZ ;  /* 0x000000010f0f7890 */ /* 0x000fe2000fffe0ff */
[C---:B------:R-:W-:Y:S01]  /*3610*/  ISETP.NE.AND P0, PT, R10.reuse, 0x2, PT ;  /* 0x000000020a00780c */ /* 0x040fe20003f05270 */
[----:B--2---:R-:W-:Y:S02]  /*3620*/  UIADD3 UR7, UPT, UPT, UR6, 0x90, URZ ;  /* 0x0000009006077890 */ /* 0x004fe4000fffe0ff */
[----:B------:R-:W-:Y:S01]  /*3630*/  UISETP.NE.AND UP0, UPT, UR15, 0x4, UPT ;  /* 0x000000040f00788c */ /* 0x000fe2000bf05270 */
[----:B-1----:R-:W-:Y:S02]  /*3640*/  SEL R0, RZ, 0x1, P0 ;  /* 0x00000001ff007807 */ /* 0x002fe40000000000 */
[----:B------:R-:W-:Y:S01]  /*3650*/  SEL R10, R10, RZ, P0 ;  /* 0x000000ff0a0a7207 */ /* 0x000fe20000000000 */
[----:B------:R-:W-:Y:S01]  /*3660*/  USEL UR6, URZ, 0x1, UP0 ;  /* 0x00000001ff067887 */ /* 0x000fe20008000000 */
[----:B------:R-:W-:Y:S01]  /*3670*/  LOP3.LUT R9, R9, R0, RZ, 0x3c, !PT ;  /* 0x0000000009097212 */ /* 0x000fe200078e3cff */
[----:B------:R-:W-:Y:S01]  /*3680*/  USEL UR15, UR15, URZ, UP0 ;  /* 0x000000ff0f0f7287 */ /* 0x000fe20008000000 */
[----:B------:R1:W-:Y:S03]  /*3690*/  UTCBAR [UR7], URZ ;  /* 0x000000ff070073e9 */ /* 0x0003e600080000ff */
[----:B------:R-:W-:Y:S01]  /*36a0*/  LOP3.LUT R11, R11, UR6, RZ, 0x3c, !PT ;  /* 0x000000060b0b7c12 */ /* 0x000fe2000f8e3cff */
[----:B------:R-:W-:Y:S07]  /*36b0*/  @P1 BRA `(.L_x_57) ;  /* 0xfffffff800381947 */ /* 0x000fee000383ffff */
[----:B------:R-:W2:Y:S01]  /*36c0*/  S2UR UR4, SR_CgaCtaId ;  /* 0x00000000000479c3 */ /* 0x000ea20000008800 */
[----:B------:R-:W-:Y:S01]  /*36d0*/  ELECT P0, URZ, PT ;  /* 0x0000000000ff782f */ /* 0x000fe20003800000 */
[----:B------:R-:W-:Y:S01]  /*36e0*/  IMAD.MOV.U32 R0, RZ, RZ, 0x1 ;  /* 0x00000001ff007424 */ /* 0x000fe200078e00ff */
[----:B------:R-:W-:Y:S01]  /*36f0*/  UIADD3 UR5, UPT, UPT, UR5, 0xb0, URZ ;  /* 0x000000b005057890 */ /* 0x000fe2000fffe0ff */
[----:B------:R-:W-:Y:S01]  /*3700*/  SHF.L.U32 R2, R11, 0x1f, RZ ;  /* 0x0000001f0b027819 */ /* 0x000fe200000006ff */
[----:B------:R-:W-:-:S03]  /*3710*/  UMOV UR6, 0x40 ;  /* 0x0000004000067882 */ /* 0x000fc60000000000 */
[----:B------:R-:W-:Y:S01]  /*3720*/  UVIRTCOUNT.DEALLOC.SMPOOL 0x80 ;  /* 0x000000800000784c */ /* 0x000fe20000000000 */
[----:B--2---:R-:W-:Y:S02]  /*3730*/  ULEA UR4, UR4, UR6, 0x18 ;  /* 0x0000000604047291 */ /* 0x004fe4000f8ec0ff */
[----:B------:R-:W-:-:S07]  /*3740*/  ULEA UR6, UR15, UR5, 0x3 ;  /* 0x000000050f067291 */ /* 0x000fce000f8e18ff */
[----:B------:R2:W-:Y:S02]  /*3750*/  @P0 STS.U8 [UR4+0x1c], R0 ;  /* 0x00001c00ff000988 */ /* 0x0005e40008000004 */
[----:B------:R-:W4:Y:S02]  /*3760*/  SYNCS.PHASECHK.TRANS64.TRYWAIT P0, [UR6], R2 ;  /* 0x00000002ff0075a7 */ /* 0x000f240008001106 */
[----:B--2-4-:R-:W-:Y:S05]  /*3770*/  @!P0 BRA `(.L_x_58) ;  /* 0x0000006c00548947 */ /* 0x014fea0003800000 */
.L_x_181:
[----:B-1----:R-:W-:-:S04]  /*3780*/  UIADD3 UR7, UPT, UPT, UR15, 0x1, URZ ;  /* 0x000000010f077890 */ /* 0x002fc8000fffe0ff */
[----:B------:R-:W-:-:S04]  /*3790*/  UISETP.NE.AND UP0, UPT, UR7, 0x4, UPT ;  /* 0x000000040700788c */ /* 0x000fc8000bf05270 */
[----:B------:R-:W-:Y:S02]  /*37a0*/  USEL UR8, URZ, 0x1, UP0 ;  /* 0x00000001ff087887 */ /* 0x000fe40008000000 */
[----:B------:R-:W-:-:S04]  /*37b0*/  USEL UR7, UR7, URZ, UP0 ;  /* 0x000000ff07077287 */ /* 0x000fc80008000000 */
[----:B------:R-:W-:Y:S01]  /*37c0*/  ULEA UR6, UR7, UR5, 0x3 ;  /* 0x0000000507067291 */ /* 0x000fe2000f8e18ff */
[----:B--2---:R-:W-:-:S04]  /*37d0*/  LOP3.LUT R2, R11, UR8, RZ, 0x3c, !PT ;  /* 0x000000080b027c12 */ /* 0x004fc8000f8e3cff */
[----:B------:R-:W-:-:S04]  /*37e0*/  SHF.L.U32 R3, R2, 0x1f, RZ ;  /* 0x0000001f02037819 */ /* 0x000fc800000006ff */
[----:B------:R-:W1:Y:S02]  /*37f0*/  SYNCS.PHASECHK.TRANS64.TRYWAIT P0, [UR6], R3 ;  /* 0x00000003ff0075a7 */ /* 0x000e640008001106 */
[----:B-1----:R-:W-:Y:S05]  /*3800*/  @!P0 BRA `(.L_x_59) ;  /* 0x0000006c00488947 */ /* 0x002fea0003800000 */
.L_x_183:
[----:B------:R-:W-:-:S04]  /*3810*/  UIADD3 UR7, UPT, UPT, UR7, 0x1, URZ ;  /* 0x0000000107077890 */ /* 0x000fc8000fffe0ff */
[----:B------:R-:W-:-:S04]  /*3820*/  UISETP.NE.AND UP0, UPT, UR7, 0x4, UPT ;  /* 0x000000040700788c */ /* 0x000fc8000bf05270 */
[----:B------:R-:W-:Y:S02]  /*3830*/  USEL UR8, URZ, 0x1, UP0 ;  /* 0x00000001ff087887 */ /* 0x000fe40008000000 */
[----:B------:R-:W-:-:S04]  /*3840*/  USEL UR7, UR7, URZ, UP0 ;  /* 0x000000ff07077287 */ /* 0x000fc80008000000 */
[----:B------:R-:W-:Y:S01]  /*3850*/  ULEA UR6, UR7, UR5, 0x3 ;  /* 0x0000000507067291 */ /* 0x000fe2000f8e18ff */
[----:B------:R-:W-:-:S04]  /*3860*/  LOP3.LUT R2, R2, UR8, RZ, 0x3c, !PT ;  /* 0x0000000802027c12 */ /* 0x000fc8000f8e3cff */
[----:B-1----:R-:W-:-:S04]  /*3870*/  SHF.L.U32 R3, R2, 0x1f, RZ ;  /* 0x0000001f02037819 */ /* 0x002fc800000006ff */
[----:B------:R-:W1:Y:S02]  /*3880*/  SYNCS.PHASECHK.TRANS64.TRYWAIT P0, [UR6], R3 ;  /* 0x00000003ff0075a7 */ /* 0x000e640008001106 */
[----:B-1----:R-:W-:Y:S05]  /*3890*/  @!P0 BRA `(.L_x_60) ;  /* 0x0000006c003c8947 */ /* 0x002fea0003800000 */
.L_x_185:
[----:B------:R-:W-:-:S04]  /*38a0*/  UIADD3 UR7, UPT, UPT, UR7, 0x1, URZ ;  /* 0x0000000107077890 */ /* 0x000fc8000fffe0ff */
[----:B------:R-:W-:-:S04]  /*38b0*/  UISETP.NE.AND UP0, UPT, UR7, 0x4, UPT ;  /* 0x000000040700788c */ /* 0x000fc8000bf05270 */
[----:B------:R-:W-:Y:S02]  /*38c0*/  USEL UR6, URZ, 0x1, UP0 ;  /* 0x00000001ff067887 */ /* 0x000fe40008000000 */
[----:B------:R-:W-:-:S04]  /*38d0*/  USEL UR7, UR7, URZ, UP0 ;  /* 0x000000ff07077287 */ /* 0x000fc80008000000 */
[----:B------:R-:W-:Y:S01]  /*38e0*/  ULEA UR7, UR7, UR5, 0x3 ;  /* 0x0000000507077291 */ /* 0x000fe2000f8e18ff */
[----:B------:R-:W-:-:S04]  /*38f0*/  LOP3.LUT R2, R2, UR6, RZ, 0x3c, !PT ;  /* 0x0000000602027c12 */ /* 0x000fc8000f8e3cff */
[----:B------:R-:W-:-:S04]  /*3900*/  SHF.L.U32 R2, R2, 0x1f, RZ ;  /* 0x0000001f02027819 */ /* 0x000fc800000006ff */
[----:B------:R-:W2:Y:S02]  /*3910*/  SYNCS.PHASECHK.TRANS64.TRYWAIT P0, [UR7], R2 ;  /* 0x00000002ff0075a7 */ /* 0x000ea40008001107 */
[----:B--2---:R-:W-:Y:S05]  /*3920*/  @!P0 BRA `(.L_x_61) ;  /* 0x0000006c00308947 */ /* 0x004fea0003800000 */
.L_x_187:
[----:B------:R-:W-:Y:S01]  /*3930*/  NOP ;  /* 0x0000000000007918 */ /* 0x000fe20000000000 */
[----:B-1----:R-:W1:Y:S01]  /*3940*/  LDS R0, [UR4+0x14] ;  /* 0x00001404ff007984 */ /* 0x002e620008000800 */
[----:B------:R-:W-:Y:S01]  /*3950*/  ULOP3.LUT UR6, UR16, 0xffff, URZ, 0xc0, !UPT ;  /* 0x0000ffff10067892 */ /* 0x000fe2000f8ec0ff */
[----:B------:R-:W-:Y:S01]  /*3960*/  UMOV UR8, 0xffff ;  /* 0x0000ffff00087882 */ /* 0x000fe20000000000 */
[----:B------:R-:W-:Y:S02]  /*3970*/  UMOV UR5, 0x1 ;  /* 0x0000000100057882 */ /* 0x000fe40000000000 */
[----:B------:R-:W-:-:S04]  /*3980*/  USHF.R.U32.HI UR6, URZ, 0x5, UR6 ;  /* 0x00000005ff067899 */ /* 0x000fc80008011606 */
[----:B------:R-:W-:Y:S02]  /*3990*/  USHF.L.U32 UR8, UR8, UR6, URZ ;  /* 0x0000000608087299 */ /* 0x000fe400080006ff */
[----:B------:R-:W-:-:S04]  /*39a0*/  USHF.L.U32 UR5, UR5, UR6, URZ ;  /* 0x0000000605057299 */ /* 0x000fc800080006ff */
[----:B-1----:R-:W-:-:S04]  /*39b0*/  LOP3.LUT R0, R0, UR8, RZ, 0xc0, !PT ;  /* 0x0000000800007c12 */ /* 0x002fc8000f8ec0ff */
[----:B------:R-:W-:-:S13]  /*39c0*/  ISETP.NE.AND P0, PT, R0, UR8, PT ;  /* 0x0000000800007c0c */ /* 0x000fda000bf05270 */
[----:B------:R-:W-:Y:S05]  /*39d0*/  @P0 BRA `(.L_x_62) ;  /* 0x0000000000580947 */ /* 0x000fea0003800000 */
[----:B------:R-:W1:Y:S02]  /*39e0*/  LDS R0, [UR4+0x18] ;  /* 0x00001804ff007984 */ /* 0x000e640008000800 */
[----:B-1----:R-:W-:-:S04]  /*39f0*/  LOP3.LUT R0, R0, UR5, RZ, 0xc0, !PT ;  /* 0x0000000500007c12 */ /* 0x002fc8000f8ec0ff */
[----:B------:R-:W-:-:S13]  /*3a00*/  ISETP.NE.AND P0, PT, R0, UR5, PT ;  /* 0x0000000500007c0c */ /* 0x000fda000bf05270 */
[----:B------:R-:W-:Y:S05]  /*3a10*/  @P0 BRA `(.L_x_63) ;  /* 0x00000000003c0947 */ /* 0x000fea0003800000 */
[----:B------:R-:W1:Y:S01]  /*3a20*/  S2R R2, SR_LANEID ;  /* 0x0000000000027919 */ /* 0x000e620000000000 */
[----:B------:R-:W-:Y:S01]  /*3a30*/  ULOP3.LUT UR8, URZ, UR8, URZ, 0x33, !UPT ;  /* 0x00000008ff087292 */ /* 0x000fe2000f8e33ff */
[----:B------:R-:W-:Y:S02]  /*3a40*/  VOTEU.ANY UR7, UPT, PT ;  /* 0x0000000000077886 */ /* 0x000fe400038e0100 */
[----:B------:R-:W-:-:S03]  /*3a50*/  UFLO.U32 UR7, UR7 ;  /* 0x00000007000772bd */ /* 0x000fc600080e0000 */
[----:B------:R-:W-:-:S04]  /*3a60*/  IMAD.U32 R0, RZ, RZ, UR8 ;  /* 0x00000008ff007e24 */ /* 0x000fc8000f8e00ff */
[----:B------:R2:W4:Y:S02]  /*3a70*/  REDUX UR6, R0 ;  /* 0x00000000000673c4 */ /* 0x0005240000000000 */
[----:B------:R1:W-:Y:S02]  /*3a80*/  UTCATOMSWS.AND URZ, UR8 ;  /* 0x0000000800ff79e3 */ /* 0x0003e40008000000 */
[----:B-1----:R-:W-:Y:S02]  /*3a90*/  ISETP.EQ.U32.AND P0, PT, R2, UR7, PT ;  /* 0x0000000702007c0c */ /* 0x002fe4000bf02070 */
[----:B--2---:R-:W-:Y:S02]  /*3aa0*/  LOP3.LUT R0, RZ, UR5, RZ, 0x33, !PT ;  /* 0x00000005ff007c12 */ /* 0x004fe4000f8e33ff */
[----:B----4-:R-:W-:Y:S02]  /*3ab0*/  MOV R2, UR6 ;  /* 0x0000000600027c02 */ /* 0x010fe40008000f00 */
[----:B------:R-:W1:Y:S07]  /*3ac0*/  REDUX UR5, R0 ;  /* 0x00000000000573c4 */ /* 0x000e6e0000000000 */
[----:B------:R2:W-:Y:S01]  /*3ad0*/  @P0 ATOMS.AND RZ, [UR4+0x14], R2 ;  /* 0x00001402ffff098c */ /* 0x0005e2000a800004 */
[----:B-1----:R-:W-:-:S05]  /*3ae0*/  IMAD.U32 R0, RZ, RZ, UR5 ;  /* 0x00000005ff007e24 */ /* 0x002fca000f8e00ff */
[----:B------:R2:W-:Y:S01]  /*3af0*/  @P0 ATOMS.AND RZ, [UR4+0x18], R0 ;  /* 0x00001800ffff098c */ /* 0x0005e2000a800004 */
[----:B------:R-:W-:Y:S05]  /*3b00*/  BRA `(.L_x_64) ;  /* 0x0000000000147947 */ /* 0x000fea0003800000 */
.L_x_63:
[----:B------:R-:W-:Y:S02]  /*3b10*/  MOV R2, 0x3b30 ;  /* 0x00003b3000027802 */ /* 0x000fe40000000f00 */
[----:B---3-5:R-:W-:Y:S05]  /*3b20*/  CALL.REL.NOINC `($__internal_0_$__cuda_sm10x_tcgen05_guardrail_trap_col_being_dealloced_not_returned_by_alloc) ;  /* 0x0000007000c87944 */ /* 0x028fea0003c00000 */
[----:B------:R-:W-:Y:S05]  /*3b30*/  BRA `(.L_x_64) ;  /* 0x0000000000087947 */ /* 0x000fea0003800000 */
.L_x_62:
[----:B------:R-:W-:Y:S02]  /*3b40*/  MOV R2, 0x3b60 ;  /* 0x00003b6000027802 */ /* 0x000fe40000000f00 */
[----:B---3-5:R-:W-:Y:S05]  /*3b50*/  CALL.REL.NOINC `($__internal_2_$__cuda_sm10x_tcgen05_guardrail_trap_unallocated_columns_being_dealloced) ;  /* 0x0000007000d47944 */ /* 0x028fea0003c00000 */
.L_x_64:
[----:B------:R-:W-:Y:S01]  /*3b60*/  NOP ;  /* 0x0000000000007918 */ /* 0x000fe20000000000 */
[----:B------:R-:W-:Y:S05]  /*3b70*/  EXIT ;  /* 0x000000000000794d */ /* 0x000fea0003800000 */
.L_x_46:
[----:B------:R-:W-:-:S09]  /*3b80*/  UISETP.NE.OR UP2, UPT, UR8, 0x3, !UP2 ;  /* 0x000000030800788c */ /* 0x000fd2000d745670 */
[----:B------:R-:W-:Y:S05]  /*3b90*/  BRA.U UP2, `(.L_x_65) ;  /* 0x0000001502707547 */ /* 0x000fea000b800000 */
[----:B------:R-:W1:Y:S01]  /*3ba0*/  LDC R0, c[0x0][0xb30] ;  /* 0x0002cc00ff007b82 */ /* 0x000e620000000800 */
[----:B------:R-:W2:Y:S01]  /*3bb0*/  LDCU.64 UR8, c[0x0][0x888] ;  /* 0x00011100ff0877ac */ /* 0x000ea20008000a00 */
[----:B------:R-:W-:Y:S01]  /*3bc0*/  CS2R R28, SRZ ;  /* 0x00000000001c7805 */ /* 0x000fe2000001ff00 */
[----:B------:R-:W-:Y:S01]  /*3bd0*/  IMAD.MOV.U32 R25, RZ, RZ, 0x2000 ;  /* 0x00002000ff197424 */ /* 0x000fe200078e00ff */
[----:B------:R-:W4:Y:S04]  /*3be0*/  LDCU.64 UR4, c[0x0][0x890] ;  /* 0x00011200ff0477ac */ /* 0x000f280008000a00 */
[----:B------:R-:W3:Y:S01]  /*3bf0*/  LDC R24, c[0x0][0x370] ;  /* 0x0000dc00ff187b82 */ /* 0x000ee20000000800 */
[----:B------:R-:W-:Y:S01]  /*3c00*/  UMOV UR7, 0x400 ;  /* 0x0000040000077882 */ /* 0x000fe20000000000 */
[----:B------:R-:W-:-:S02]  /*3c10*/  UPLOP3.LUT UP1, UPT, UPT, UPT, UPT, 0x40, 0x4 ;  /* 0x000000000004789c */ /* 0x000fc40003f2e870 */
[----:B------:R-:W-:-:S04]  /*3c20*/  ULEA UR7, UR37, UR7, 0x18 ;  /* 0x0000000725077291 */ /* 0x000fc8000f8ec0ff */
[----:B------:R-:W3:Y:S01]  /*3c30*/  LDC R3, c[0x0][0xb0c] ;  /* 0x0002c300ff037b82 */ /* 0x000ee20000000800 */
[----:B------:R-:W-:Y:S02]  /*3c40*/  UIADD3 UR41, UPT, UPT, UR7, 0x20, URZ ;  /* 0x0000002007297890 */ /* 0x000fe4000fffe0ff */
[----:B--2---:R-:W-:Y:S02]  /*3c50*/  UISETP.NE.U32.AND UP2, UPT, UR8, URZ, UPT ;  /* 0x000000ff0800728c */ /* 0x004fe4000bf45070 */
[----:B------:R-:W-:Y:S02]  /*3c60*/  UIADD3 UR33, UPT, UPT, UR7, 0x28, URZ ;  /* 0x0000002807217890 */ /* 0x000fe4000fffe0ff */
[----:B----4-:R-:W-:Y:S01]  /*3c70*/  UISETP.NE.U32.AND UP3, UPT, UR4, URZ, UPT ;  /* 0x000000ff0400728c */ /* 0x010fe2000bf65070 */
[----:B------:R-:W2:Y:S01]  /*3c80*/  LDC R18, c[0x0][0xb20] ;  /* 0x0002c800ff127b82 */ /* 0x000ea20000000800 */
[----:B-1----:R-:W-:Y:S01]  /*3c90*/  ISETP.NE.AND P1, PT, R0, 0x1, PT ;  /* 0x000000010000780c */ /* 0x002fe20003f25270 */
[----:B------:R-:W-:-:S02]  /*3ca0*/  UISETP.NE.AND.EX UP2, UPT, UR9, URZ, UPT, UP2 ;  /* 0x000000ff0900728c */ /* 0x000fc4000bf45320 */
[----:B------:R-:W-:Y:S02]  /*3cb0*/  UIADD3 UR25, UPT, UPT, UR7, 0x30, URZ ;  /* 0x0000003007197890 */ /* 0x000fe4000fffe0ff */
[----:B------:R-:W-:Y:S02]  /*3cc0*/  UIADD3 UR17, UPT, UPT, UR7, 0x38, URZ ;  /* 0x0000003807117890 */ /* 0x000fe4000fffe0ff */
[----:B------:R-:W1:Y:S01]  /*3cd0*/  LDC.64 R30, c[0x0][0x348] ;  /* 0x0000d200ff1e7b82 */ /* 0x000e620000000a00 */
[----:B------:R-:W-:-:S07]  /*3ce0*/  UISETP.NE.AND.EX UP3, UPT, UR5, URZ, UPT, UP3 ;  /* 0x000000ff0500728c */ /* 0x000fce000bf65330 */
[----:B------:R-:W4:Y:S08]  /*3cf0*/  LDC.64 R16, c[0x0][0xb10] ;  /* 0x0002c400ff107b82 */ /* 0x000f300000000a00 */
[----:B------:R-:W1:Y:S08]  /*3d00*/  LDC.64 R6, c[0x0][0xb18] ;  /* 0x0002c600ff067b82 */ /* 0x000e700000000a00 */
[----:B------:R-:W1:Y:S08]  /*3d10*/  LDC.64 R4, c[0x0][0xb28] ;  /* 0x0002ca00ff047b82 */ /* 0x000e700000000a00 */
[----:B--23--:R-:W1:Y:S02]  /*3d20*/  LDC R19, c[0x0][0x374] ;  /* 0x0000dd00ff137b82 */ /* 0x00ce640000000800 */
.L_x_80:
[C---:B------:R-:W-:Y:S02]  /*3d30*/  LEA R0, R29.reuse, UR7, 0x3 ;  /* 0x000000071d007c11 */ /* 0x040fe4000f8e18ff */
[----:B------:R-:W-:Y:S02]  /*3d40*/  SHF.L.U32 R2, R28, 0x1f, RZ ;  /* 0x0000001f1c027819 */ /* 0x000fe400000006ff */
[----:B------:R-:W-:Y:S02]  /*3d50*/  LEA R20, R29, UR7, 0x4 ;  /* 0x000000071d147c11 */ /* 0x000fe4000f8e20ff */
[----:B--2---:R-:W2:Y:S02]  /*3d60*/  SYNCS.PHASECHK.TRANS64.TRYWAIT P0, [R0+URZ+0x70], R2 ;  /* 0x00007002000075a7 */ /* 0x004ea400080011ff */
[----:B--2---:R-:W-:Y:S05]  /*3d70*/  @!P0 BRA `(.L_x_66) ;  /* 0x0000006800348947 */ /* 0x004fea0003800000 */
.L_x_188:
[----:B------:R-:W-:Y:S01]  /*3d80*/  ISETP.GE.AND P0, PT, R26, 0x1, PT ;  /* 0x000000011a00780c */ /* 0x000fe20003f06270 */
[----:B------:R-:W3:Y:S01]  /*3d90*/  LDS.128 R20, [R20+0x100] ;  /* 0x0001000014147984 */ /* 0x000ee20000000c00 */
[----:B--2---:R-:W-:Y:S01]  /*3da0*/  VIADD R0, R0, 0x80 ;  /* 0x0000008000007836 */ /* 0x004fe20000000000 */
[----:B------:R-:W-:Y:S01]  /*3db0*/  @!PT LDS RZ, [RZ] ;  /* 0x00000000fffff984 */ /* 0x000fe20000000800 */
[----:B------:R-:W-:Y:S01]  /*3dc0*/  @!PT LDS RZ, [RZ] ;  /* 0x00000000fffff984 */ /* 0x000fe20000000800 */
[----:B------:R-:W-:Y:S01]  /*3dd0*/  @!PT LDS RZ, [RZ] ;  /* 0x00000000fffff984 */ /* 0x000fe20000000800 */
[----:B------:R-:W-:Y:S01]  /*3de0*/  @!PT LDS RZ, [RZ] ;  /* 0x00000000fffff984 */ /* 0x000fe20000000800 */
[----:B------:R2:W-:Y:S06]  /*3df0*/  MEMBAR.ALL.CTA ;  /* 0x0000000000007992 */ /* 0x0005ec0000008000 */
[----:B--2---:R-:W2:Y:S01]  /*3e00*/  FENCE.VIEW.ASYNC.S ;  /* 0x00000000000073c6 */ /* 0x004ea20000000000 */
[----:B------:R-:W-:Y:S04]  /*3e10*/  PRMT R0, RZ, 0x654, R0 ;  /* 0x00000654ff007816 */ /* 0x000fe80000000000 */
[----:B--2---:R2:W-:Y:S01]  /*3e20*/  SYNCS.ARRIVE.TRANS64.RED.A1T0 RZ, [R0+URZ], RZ ;  /* 0x000000ff00ff79a7 */ /* 0x0045e200081004ff */
[----:B---3--:R-:W-:Y:S11]  /*3e30*/  LOP3.LUT P3, RZ, R22, 0x1, RZ, 0xc0, !PT ;  /* 0x0000000116ff7812 */ /* 0x008ff6000786c0ff */
[----:B------:R-:W-:Y:S02]  /*3e40*/  @!UPT UIADD3 URZ, UPT, UPT, URZ, URZ, URZ ;  /* 0x000000fffffff290 */ /* 0x000fe4000fffe0ff */
[----:B------:R-:W-:Y:S02]  /*3e50*/  @P3 MOV R11, R20 ;  /* 0x00000014000b3202 */ /* 0x000fe40000000f00 */
[----:B------:R-:W-:Y:S01]  /*3e60*/  @P3 LOP3.LUT R10, R21, 0xffff, RZ, 0xc0, !PT ;  /* 0x0000ffff150a3812 */ /* 0x000fe200078ec0ff */
[----:B--2---:R-:W-:Y:S06]  /*3e70*/  @!P0 BRA `(.L_x_67) ;  /* 0x0000000000a48947 */ /* 0x004fec0003800000 */
[-C--:B-1----:R-:W-:Y:S01]  /*3e80*/  IMAD.HI.U32 R0, R19, R7.reuse, RZ ;  /* 0x0000000713007227 */ /* 0x082fe200078e00ff */
[----:B------:R-:W-:Y:S02]  /*3e90*/  ISETP.NE.AND P0, PT, R6, 0x1, PT ;  /* 0x000000010600780c */ /* 0x000fe40003f05270 */
[----:B------:R-:W-:Y:S01]  /*3ea0*/  ISETP.NE.AND P2, PT, R26, 0x1, PT ;  /* 0x000000011a00780c */ /* 0x000fe20003f45270 */
[----:B----4-:R-:W-:Y:S01]  /*3eb0*/  IMAD.HI.U32 R9, R24, R16, RZ ;  /* 0x0000001018097227 */ /* 0x010fe200078e00ff */
[----:B------:R-:W-:Y:S02]  /*3ec0*/  SHF.R.U32.HI R0, RZ, R18, R0 ;  /* 0x00000012ff007219 */ /* 0x000fe40000011600 */
[----:B------:R-:W-:Y:S01]  /*3ed0*/  ISETP.NE.AND P4, PT, R3, 0x1, PT ;  /* 0x000000010300780c */ /* 0x000fe20003f85270 */
[----:B------:R-:W-:Y:S01]  /*3ee0*/  IMAD.HI.U32 R13, R10, R7, RZ ;  /* 0x000000070a0d7227 */ /* 0x000fe200078e00ff */
[----:B------:R-:W-:Y:S02]  /*3ef0*/  SHF.R.U32.HI R9, RZ, R17, R9 ;  /* 0x00000011ff097219 */ /* 0x000fe40000011609 */
[----:B------:R-:W-:Y:S01]  /*3f00*/  SEL R0, R19, R0, !P0 ;  /* 0x0000000013007207 */ /* 0x000fe20004000000 */
[----:B------:R-:W-:Y:S01]  /*3f10*/  IMAD.HI.U32 R12, R11, R16, RZ ;  /* 0x000000100b0c7227 */ /* 0x000fe200078e00ff */
[----:B------:R-:W-:Y:S03]  /*3f20*/  SEL R9, R24, R9, !P4 ;  /* 0x0000000918097207 */ /* 0x000fe60006000000 */
[-C--:B------:R-:W-:Y:S01]  /*3f30*/  IMAD.HI.U32 R8, R0, R4.reuse, RZ ;  /* 0x0000000400087227 */ /* 0x080fe200078e00ff */
[----:B------:R-:W-:Y:S03]  /*3f40*/  SHF.R.U32.HI R12, RZ, R17, R12 ;  /* 0x00000011ff0c7219 */ /* 0x000fe6000001160c */
[----:B------:R-:W-:Y:S01]  /*3f50*/  IMAD.HI.U32 R2, R9, R4, RZ ;  /* 0x0000000409027227 */ /* 0x000fe200078e00ff */
[-C--:B------:R-:W-:Y:S02]  /*3f60*/  @P2 SHF.R.U32.HI R0, RZ, R5.reuse, R8 ;  /* 0x00000005ff002219 */ /* 0x080fe40000011608 */
[----:B------:R-:W-:Y:S02]  /*3f70*/  SHF.R.U32.HI R8, RZ, R18, R13 ;  /* 0x00000012ff087219 */ /* 0x000fe4000001160d */
[----:B------:R-:W-:Y:S01]  /*3f80*/  @P2 SHF.R.U32.HI R9, RZ, R5, R2 ;  /* 0x00000005ff092219 */ /* 0x000fe20000011602 */
[----:B------:R-:W-:Y:S01]  /*3f90*/  IMAD R0, R26, R0, RZ ;  /* 0x000000001a007224 */ /* 0x000fe200078e02ff */
[----:B------:R-:W-:Y:S02]  /*3fa0*/  SEL R8, R10, R8, !P0 ;  /* 0x000000080a087207 */ /* 0x000fe40004000000 */
[----:B------:R-:W-:Y:S01]  /*3fb0*/  SEL R2, R11, R12, !P4 ;  /* 0x0000000c0b027207 */ /* 0x000fe20006000000 */
[----:B------:R-:W-:Y:S01]  /*3fc0*/  IMAD R12, R26, R9, RZ ;  /* 0x000000091a0c7224 */ /* 0x000fe200078e02ff */
[C---:B------:R-:W-:Y:S01]  /*3fd0*/  ISETP.GE.AND P0, PT, R8.reuse, R0, PT ;  /* 0x000000000800720c */ /* 0x040fe20003f06270 */
[----:B------:R-:W-:Y:S03]  /*3fe0*/  IMAD.HI.U32 R0, R8, R4, RZ ;  /* 0x0000000408007227 */ /* 0x000fe600078e00ff */
[----:B------:R-:W-:Y:S02]  /*3ff0*/  ISETP.GE.OR P0, PT, R2, R12, P0 ;  /* 0x0000000c0200720c */ /* 0x000fe40000706670 */
[-C--:B------:R-:W-:Y:S04]  /*4000*/  SHF.R.U32.HI R0, RZ, R5.reuse, R0 ;  /* 0x00000005ff007219 */ /* 0x080fe80000011600 */
[----:B------:R-:W-:Y:S05]  /*4010*/  SEL R13, R8, R0, !P2 ;  /* 0x00000000080d7207 */ /* 0x000fea0005000000 */
[----:B------:R-:W-:Y:S02]  /*4020*/  IMAD.MOV R12, RZ, RZ, -R13 ;  /* 0x000000ffff0c7224 */ /* 0x000fe400078e0a0d */
[----:B------:R-:W-:Y:S04]  /*4030*/  @!P0 IMAD.HI.U32 R0, R2, R4, RZ ;  /* 0x0000000402008227 */ /* 0x000fe800078e00ff */
[----:B------:R-:W-:Y:S01]  /*4040*/  IMAD R12, R26, R12, R8 ;  /* 0x0000000c1a0c7224 */ /* 0x000fe200078e0208 */
[----:B------:R-:W-:Y:S04]  /*4050*/  @!P0 SHF.R.U32.HI R0, RZ, R5, R0 ;  /* 0x00000005ff008219 */ /* 0x000fe80000011600 */
[----:B------:R-:W-:Y:S04]  /*4060*/  @!P0 SEL R0, R2, R0, !P2 ;  /* 0x0000000002008207 */ /* 0x000fe80005000000 */
[----:B------:R-:W-:Y:S01]  /*4070*/  @!P0 IADD3 R13, PT, PT, R13, -R0, RZ ;  /* 0x800000000d0d8210 */ /* 0x000fe20007ffe0ff */
[----:B------:R-:W-:Y:S01]  /*4080*/  @!P0 IMAD R0, R9, R12, R0 ;  /* 0x0000000c09008224 */ /* 0x000fe200078e0200 */
[----:B------:R-:W-:Y:S01]  /*4090*/  IADD3 R9, PT, PT, -R8, RZ, RZ ;  /* 0x000000ff08097210 */ /* 0x000fe20007ffe1ff */
[--C-:B------:R-:W-:Y:S02]  /*40a0*/  IMAD.MOV R12, RZ, RZ, -R2.reuse ;  /* 0x000000ffff0c7224 */ /* 0x100fe400078e0a02 */
[----:B------:R-:W-:Y:S02]  /*40b0*/  @!P0 IMAD R8, R13, R26, R2 ;  /* 0x0000001a0d088224 */ /* 0x000fe400078e0202 */
[----:B------:R-:W-:Y:S02]  /*40c0*/  @!P0 IMAD.MOV.U32 R2, RZ, RZ, R0 ;  /* 0x000000ffff028224 */ /* 0x000fe400078e0000 */
[----:B------:R-:W-:Y:S02]  /*40d0*/  IMAD R11, R3, R12, R11 ;  /* 0x0000000c030b7224 */ /* 0x000fe400078e020b */
[----:B------:R-:W-:Y:S02]  /*40e0*/  IMAD R10, R6, R9, R10 ;  /* 0x00000009060a7224 */ /* 0x000fe400078e020a */
[----:B------:R-:W-:Y:S02]  /*40f0*/  IMAD R11, R2, R3, R11 ;  /* 0x00000003020b7224 */ /* 0x000fe400078e020b */
[----:B------:R-:W-:Y:S02]  /*4100*/  IMAD R10, R8, R6, R10 ;  /* 0x00000006080a7224 */ /* 0x000fe400078e020a */
.L_x_67:
[----:B------:R-:W-:Y:S05]  /*4110*/  BRA.U UP1, `(.L_x_68) ;  /* 0x0000000101107547 */ /* 0x000fea000b800000 */
[----:B------:R-:W-:Y:S04]  /*4120*/  MOV R2, UR6 ;  /* 0x0000000600027c02 */ /* 0x000fe80008000f00 */
[----:B------:R-:W-:Y:S04]  /*4130*/  SHF.L.U32 R2, R2, 0x1f, RZ ;  /* 0x0000001f02027819 */ /* 0x000fe800000006ff */
[----:B------:R-:W2:Y:S02]  /*4140*/  SYNCS.PHASECHK.TRANS64.TRYWAIT P0, [UR7+0x68], R2 ;  /* 0x00006802ff0075a7 */ /* 0x000ea40008001107 */
[----:B--2---:R-:W-:Y:S05]  /*4150*/  @!P0 BRA `(.L_x_69) ;  /* 0x0000006400508947 */ /* 0x004fea0003800000 */
.L_x_68:
[----:B------:R-:W-:Y:S01]  /*4160*/  R2UR UR43, R15 ;  /* 0x000000000f2b72ca */ /* 0x000fe200000e0000 */
[----:B------:R-:W-:Y:S01]  /*4170*/  IMAD.MOV.U32 R32, RZ, RZ, 0x1 ;  /* 0x00000001ff207424 */ /* 0x000fe200078e00ff */
[----:B------:R-:W-:Y:S02]  /*4180*/  R2UR UR42, R14 ;  /* 0x000000000e2a72ca */ /* 0x000fe400000e0000 */
[----:B------:R-:W-:Y:S02]  /*4190*/  ISETP.NE.U32.AND P2, PT, RZ, UR4, PT ;  /* 0x00000004ff007c0c */ /* 0x000fe4000bf45070 */
[----:B------:R-:W-:Y:S02]  /*41a0*/  SHF.L.U32 R32, R32, 0x1f, RZ ;  /* 0x0000001f20207819 */ /* 0x000fe400000006ff */
[----:B------:R-:W-:Y:S05]  /*41b0*/  ISETP.NE.AND.EX P2, PT, RZ, UR5, PT, P2 ;  /* 0x00000005ff007c0c */ /* 0x000fea000bf45320 */
[----:B------:R-:W-:Y:S02]  /*41c0*/  USHF.L.U32 UR43, UR43, 0x6, URZ ;  /* 0x000000062b2b7899 */ /* 0x000fe400080006ff */
[----:B------:R-:W-:Y:S01]  /*41d0*/  USHF.L.U32 UR42, UR42, 0x8, URZ ;  /* 0x000000082a2a7899 */ /* 0x000fe200080006ff */
[----:B------:R-:W-:Y:S11]  /*41e0*/  BRA.U !UP3, `(.L_x_70) ;  /* 0x000000010b347547 */ /* 0x000ff6000b800000 */
[----:B------:R-:W-:Y:S01]  /*41f0*/  UPLOP3.LUT UP0, UPT, UPT, UPT, UP2, 0x80, 0x8 ;  /* 0x000000000008789c */ /* 0x000fe20003f0f020 */
[----:B--2---:R-:W-:Y:S02]  /*4200*/  HFMA2 R0, -RZ, RZ, 0, 5.9604644775390625e-08 ;  /* 0x00000001ff007431 */ /* 0x004fe400000001ff */
[----:B------:R-:W-:Y:S03]  /*4210*/  IMAD.MOV.U32 R64, RZ, RZ, 0x1 ;  /* 0x00000001ff407424 */ /* 0x000fe600078e00ff */
[----:B------:R-:W-:Y:S05]  /*4220*/  PLOP3.LUT P0, PT, PT, PT, UP0, 0x80, 0x8 ;  /* 0x000000000008781c */ /* 0x000fea0003f0f008 */
[----:B------:R-:W2:Y:S01]  /*4230*/  @UP0 LDCU.64 UR10, c[0x0][0x888] ;  /* 0x00011100ff0a07ac */ /* 0x000ea20008000a00 */
[----:B------:R-:W-:Y:S07]  /*4240*/  @UP0 UIMAD UR8, UR36, UR4, URZ ;  /* 0x00000004240802a4 */ /* 0x000fee000f8e02ff */
[----:B------:R-:W-:Y:S01]  /*4250*/  @!P0 PRMT R64, R0, 0x7610, R64 ;  /* 0x0000761000408816 */ /* 0x000fe20000000040 */
[----:B--2---:R-:W-:Y:S03]  /*4260*/  @UP0 UIMAD.WIDE UR10, UR8, 0x4, UR10 ;  /* 0x00000004080a08a5 */ /* 0x004fe6000f8e020a */
[----:B------:R-:W2:Y:S03]  /*4270*/  @!UP0 LDCU UR8, c[0x0][0x880] ;  /* 0x00011000ff0887ac */ /* 0x000ea60008000800 */
[----:B------:R-:W-:Y:S01]  /*4280*/  IMAD.U32 R8, RZ, RZ, UR10 ;  /* 0x0000000aff087e24 */ /* 0x000fe2000f8e00ff */
[----:B------:R-:W-:Y:S05]  /*4290*/  MOV R9, UR11 ;  /* 0x0000000b00097c02 */ /* 0x000fea0008000f00 */
[----:B-----5:R3:W5:Y:S02]  /*42a0*/  @P0 LDG.E R35, desc[UR46][R8.64] ;  /* 0x0000002e08230981 */ /* 0x020764000c1e1900 */
[----:B--23--:R-:W-:Y:S07]  /*42b0*/  @!P0 IMAD.U32 R35, RZ, RZ, UR8 ;  /* 0x00000008ff238e24 */ /* 0x00cfee000f8e00ff */
.L_x_70:
[----:B-----5:R-:W-:Y:S01]  /*42c0*/  @!P2 FSETP.EQ.AND P0, PT, R35, RZ, PT ;  /* 0x000000ff2300a20b */ /* 0x020fe20003f02000 */
[----:B------:R-:W-:Y:S01]  /*42d0*/  @!UPT UIADD3 URZ, UPT, UPT, URZ, URZ, URZ ;  /* 0x000000fffffff290 */ /* 0x000fe2000fffe0ff */
[----:B------:R-:W-:Y:S11]  /*42e0*/  @!P2 BRA `(.L_x_71) ;  /* 0x000000000014a947 */ /* 0x000ff60003800000 */
[----:B------:R-:W-:Y:S02]  /*42f0*/  LOP3.LUT P2, RZ, R64, 0xff, RZ, 0xc0, !PT ;  /* 0x000000ff40ff7812 */ /* 0x000fe4000784c0ff */
[----:B------:R-:W-:Y:S04]  /*4300*/  PLOP3.LUT P0, PT, PT, PT, UP0, 0x80, 0x8 ;  /* 0x000000000008781c */ /* 0x000fe80003f0f008 */
[----:B------:R-:W-:Y:S07]  /*4310*/  PLOP3.LUT P0, PT, P0, PT, PT, 0x8, 0x80 ;  /* 0x000000000080781c */ /* 0x000fee000070e170 */
[----:B------:R-:W-:Y:S11]  /*4320*/  @P2 FSETP.EQ.AND P0, PT, R35, RZ, PT ;  /* 0x000000ff2300220b */ /* 0x000ff60003f02000 */
[----:B------:R-:W-:Y:S02]  /*4330*/  @!UPT UIADD3 URZ, UPT, UPT, URZ, URZ, URZ ;  /* 0x000000fffffff290 */ /* 0x000fe4000fffe0ff */
.L_x_71:
[----:B------:R-:W3:Y:S01]  /*4340*/  SYNCS.PHASECHK.TRANS64.TRYWAIT P2, [UR7+0x40], R32 ;  /* 0x00004020ff0075a7 */ /* 0x000ee20008041107 */
[----:B------:R-:W-:Y:S04]  /*4350*/  ELECT P4, URZ, PT ;  /* 0x0000000000ff782f */ /* 0x000fe80003880000 */
[----:B------:R-:W-:Y:S11]  /*4360*/  PLOP3.LUT P4, PT, P0, P4, PT, 0xf2, 0x2f ;  /* 0x00000000002f781c */ /* 0x000ff60000789e72 */
[----:B------:R-:W-:Y:S02]  /*4370*/  @!UPT UIADD3 URZ, UPT, UPT, URZ, URZ, URZ ;  /* 0x000000fffffff290 */ /* 0x000fe4000fffe0ff */
[----:B-1----:R-:W-:Y:S05]  /*4380*/  @!P4 IADD3 R8, P0, PT, R30, 0x580, RZ ;  /* 0x000005801e08c810 */ /* 0x002fea0007f1e0ff */
[----:B--2---:R-:W-:Y:S01]  /*4390*/  @!P4 IMAD.X R2, RZ, RZ, R31, P0 ;  /* 0x000000ffff02c224 */ /* 0x004fe200000e061f */
[----:B---3--:R-:W-:Y:S07]  /*43a0*/  @!P2 BRA `(.L_x_72) ;  /* 0x0000006000d4a947 */ /* 0x008fee0003800000 */
.L_x_191:
[----:B------:R-:W-:Y:S01]  /*43b0*/  @!P4 R2UR UR9, R8 ;  /* 0x000000000809c2ca */ /* 0x000fe200000e0000 */
[----:B------:R-:W-:Y:S01]  /*43c0*/  VOTEU.ALL UP1, P4 ;  /* 0x0000000000ff7886 */ /* 0x000fe20002020000 */
[----:B------:R-:W-:Y:S01]  /*43d0*/  @!P4 R2UR UR8, R2 ;  /* 0x000000000208c2ca */ /* 0x000fe200000e0000 */
[----:B-1----:R-:W-:Y:S01]  /*43e0*/  @!P4 IMAD.MOV.U32 R0, RZ, RZ, 0x2000 ;  /* 0x00002000ff00c424 */ /* 0x002fe200078e00ff */
[----:B------:R-:W-:Y:S01]  /*43f0*/  UMOV UR44, UR36 ;  /* 0x00000024002c7c82 */ /* 0x000fe20008000000 */
[----:B------:R-:W-:Y:S02]  /*4400*/  UPRMT UR21, UR37, 0x654, UR41 ;  /* 0x0000065425157896 */ /* 0x000fe40008000029 */
[----:B------:R-:W-:Y:S01]  /*4410*/  @!UP1 UIADD3 UR40, UPT, UPT, UR7, 0x400, URZ ;  /* 0x0000040007289890 */ /* 0x000fe2000fffe0ff */
[----:B------:R-:W-:Y:S05]  /*4420*/  VOTEU.ALL UP1, P4 ;  /* 0x0000000000ff7886 */ /* 0x000fea0002020000 */
[----:B------:R-:W-:Y:S01]  /*4430*/  IMAD.U32 R8, RZ, RZ, UR9 ;  /* 0x00000009ff087e24 */ /* 0x000fe2000f8e00ff */
[----:B------:R-:W-:Y:S01]  /*4440*/  UMOV UR9, 0x10000000 ;  /* 0x1000000000097882 */ /* 0x000fe20000000000 */
[----:B------:R-:W-:Y:S01]  /*4450*/  IMAD.U32 R9, RZ, RZ, UR8 ;  /* 0x00000008ff097e24 */ /* 0x000fe2000f8e00ff */
[----:B------:R-:W-:Y:S02]  /*4460*/  UMOV UR8, 0x0 ;  /* 0x0000000000087882 */ /* 0x000fe40000000000 */
[----:B------:R-:W-:Y:S02]  /*4470*/  @!P4 R2UR UR10, R8 ;  /* 0x00000000080ac2ca */ /* 0x000fe400000e0000 */
[----:B------:R-:W-:Y:S02]  /*4480*/  @!P4 R2UR UR11, R9 ;  /* 0x00000000090bc2ca */ /* 0x000fe400000e0000 */
[----:B------:R-:W-:Y:S05]  /*4490*/  @!P4 IADD3 R8, P0, PT, R30, 0x580, RZ ;  /* 0x000005801e08c810 */ /* 0x000fea0007f1e0ff */
[----:B------:R-:W-:Y:S06]  /*44a0*/  @!P4 IMAD.X R2, RZ, RZ, R31, P0 ;  /* 0x000000ffff02c224 */ /* 0x000fec00000e061f */
[----:B------:R1:W-:Y:S01]  /*44b0*/  @!UP1 UTMALDG.3D [UR40], [UR10], desc[UR8] ;  /* 0x000008280a0095b4 */ /* 0x0003e20008011000 */
[----:B------:R1:W-:Y:S01]  /*44c0*/  @!P4 SYNCS.ARRIVE.TRANS64.RED.A0TR RZ, [UR7+0x20], R0 ;  /* 0x00002000ffffc9a7 */ /* 0x0003e20008300407 */
[----:B------:R-:W-:Y:S01]  /*44d0*/  SYNCS.ARRIVE.TRANS64.RED.A1T0 RZ, [UR21], RZ ;  /* 0x000000ffffff79a7 */ /* 0x000fe20008100415 */
[----:B------:R-:W2:Y:S02]  /*44e0*/  SYNCS.PHASECHK.TRANS64.TRYWAIT P2, [UR7+0x48], R32 ;  /* 0x00004820ff0075a7 */ /* 0x000ea40008041107 */
[----:B-12---:R-:W-:Y:S05]  /*44f0*/  @!P2 BRA `(.L_x_73) ;  /* 0x000000600098a947 */ /* 0x006fea0003800000 */
.L_x_193:
[----:B------:R-:W-:Y:S01]  /*4500*/  @!P4 R2UR UR9, R8 ;  /* 0x000000000809c2ca */ /* 0x000fe200000e0000 */
[----:B------:R-:W-:Y:S01]  /*4510*/  VOTEU.ALL UP1, P4 ;  /* 0x0000000000ff7886 */ /* 0x000fe20002020000 */
[----:B------:R-:W-:Y:S01]  /*4520*/  @!P4 R2UR UR8, R2 ;  /* 0x000000000208c2ca */ /* 0x000fe200000e0000 */
[----:B-1----:R-:W-:Y:S01]  /*4530*/  @!P4 IMAD.MOV.U32 R0, RZ, RZ, 0x2000 ;  /* 0x00002000ff00c424 */ /* 0x002fe200078e00ff */
[----:B------:R-:W-:Y:S01]  /*4540*/  UMOV UR35, UR43 ;  /* 0x0000002b00237c82 */ /* 0x000fe20008000000 */
[----:B------:R-:W-:Y:S02]  /*4550*/  UPRMT UR15, UR37, 0x654, UR33 ;  /* 0x00000654250f7896 */ /* 0x000fe40008000021 */
[----:B------:R-:W-:Y:S02]  /*4560*/  @!UP1 UIADD3 UR34, UPT, UPT, UR42, 0x20, URZ ;  /* 0x000000202a229890 */ /* 0x000fe4000fffe0ff */
[----:B------:R-:W-:Y:S01]  /*4570*/  @!UP1 UIADD3 UR32, UPT, UPT, UR7, 0x2400, URZ ;  /* 0x0000240007209890 */ /* 0x000fe2000fffe0ff */
[----:B------:R-:W-:Y:S03]  /*4580*/  VOTEU.ALL UP1, P4 ;  /* 0x0000000000ff7886 */ /* 0x000fe60002020000 */
        /* <DEDUP_REMOVED lines=13> */
.L_x_195:
[----:B------:R-:W-:Y:S01]  /*4660*/  @!P4 R2UR UR9, R8 ;  /* 0x000000000809c2ca */ /* 0x000fe200000e0000 */
[----:B------:R-:W-:Y:S01]  /*4670*/  VOTEU.ALL UP1, P4 ;  /* 0x0000000000ff7886 */ /* 0x000fe20002020000 */
[----:B------:R-:W-:Y:S01]  /*4680*/  @!P4 R2UR UR8, R2 ;  /* 0x000000000208c2ca */ /* 0x000fe200000e0000 */
[----:B-1----:R-:W-:Y:S01]  /*4690*/  @!P4 IMAD.MOV.U32 R0, RZ, RZ, 0x2000 ;  /* 0x00002000ff00c424 */ /* 0x002fe200078e00ff */
[----:B------:R-:W-:Y:S01]  /*46a0*/  UMOV UR27, UR43 ;  /* 0x0000002b001b7c82 */ /* 0x000fe20008000000 */
[----:B------:R-:W-:Y:S01]  /*46b0*/  UMOV UR28, UR36 ;  /* 0x00000024001c7c82 */ /* 0x000fe20008000000 */
[----:B------:R-:W-:Y:S02]  /*46c0*/  @!UP1 UIADD3 UR26, UPT, UPT, UR42, 0x40, URZ ;  /* 0x000000402a1a9890 */ /* 0x000fe4000fffe0ff */
[----:B------:R-:W-:Y:S01]  /*46d0*/  @!UP1 UIADD3 UR24, UPT, UPT, UR7, 0x4400, URZ ;  /* 0x0000440007189890 */ /* 0x000fe2000fffe0ff */
[----:B------:R-:W-:Y:S01]  /*46e0*/  VOTEU.ALL UP1, P4 ;  /* 0x0000000000ff7886 */ /* 0x000fe20002020000 */
[----:B------:R-:W-:Y:S03]  /*46f0*/  UPRMT UR14, UR37, 0x654, UR25 ;  /* 0x00000654250e7896 */ /* 0x000fe60008000019 */
        /* <DEDUP_REMOVED lines=13> */
.L_x_197:
[----:B------:R-:W-:Y:S01]  /*47d0*/  @!P4 R2UR UR9, R8 ;  /* 0x000000000809c2ca */ /* 0x000fe200000e0000 */
[----:B------:R-:W-:Y:S01]  /*47e0*/  VOTEU.ALL UP1, P4 ;  /* 0x0000000000ff7886 */ /* 0x000fe20002020000 */
[----:B------:R-:W-:Y:S01]  /*47f0*/  @!P4 R2UR UR8, R2 ;  /* 0x000000000208c2ca */ /* 0x000fe200000e0000 */
[----:B-1----:R-:W-:Y:S01]  /*4800*/  @!P4 IMAD.MOV.U32 R0, RZ, RZ, 0x2000 ;  /* 0x00002000ff00c424 */ /* 0x002fe200078e00ff */
[----:B------:R-:W-:Y:S01]  /*4810*/  UMOV UR19, UR43 ;  /* 0x0000002b00137c82 */ /* 0x000fe20008000000 */
[----:B------:R-:W-:Y:S01]  /*4820*/  UMOV UR20, UR36 ;  /* 0x0000002400147c82 */ /* 0x000fe20008000000 */
[----:B------:R-:W-:Y:S01]  /*4830*/  @!UP1 UIADD3 UR18, UPT, UPT, UR42, 0x60, URZ ;  /* 0x000000602a129890 */ /* 0x000fe2000fffe0ff */
[----:B------:R-:W-:Y:S01]  /*4840*/  SHF.L.U32 R14, RZ, 0x1f, RZ ;  /* 0x0000001fff0e7819 */ /* 0x000fe200000006ff */
        /* <DEDUP_REMOVED lines=16> */
.L_x_199:
[----:B------:R-:W-:Y:S01]  /*4950*/  @!P4 R2UR UR9, R8 ;  /* 0x000000000809c2ca */ /* 0x000fe200000e0000 */
[----:B------:R-:W-:Y:S01]  /*4960*/  VOTEU.ALL UP1, P4 ;  /* 0x0000000000ff7886 */ /* 0x000fe20002020000 */
[----:B------:R-:W-:Y:S01]  /*4970*/  @!P4 R2UR UR8, R2 ;  /* 0x000000000208c2ca */ /* 0x000fe200000e0000 */
[----:B-1----:R-:W-:Y:S01]  /*4980*/  @!P4 IMAD.MOV.U32 R0, RZ, RZ, 0x2000 ;  /* 0x00002000ff00c424 */ /* 0x002fe200078e00ff */
[----:B------:R-:W-:Y:S01]  /*4990*/  UMOV UR18, 0x0 ;  /* 0x0000000000127882 */ /* 0x000fe20000000000 */
[----:B------:R-:W-:Y:S01]  /*49a0*/  UMOV UR19, 0x10000000 ;  /* 0x1000000000137882 */ /* 0x000fe20000000000 */
[----:B------:R-:W-:Y:S01]  /*49b0*/  @!UP1 UIADD3 UR10, UPT, UPT, UR42, 0x80, URZ ;  /* 0x000000802a0a9890 */ /* 0x000fe2000fffe0ff */
[----:B------:R-:W-:Y:S01]  /*49c0*/  UMOV UR11, UR43 ;  /* 0x0000002b000b7c82 */ /* 0x000fe20008000000 */
[----:B------:R-:W-:Y:S05]  /*49d0*/  UMOV UR12, UR36 ;  /* 0x00000024000c7c82 */ /* 0x000fea0008000000 */
[----:B------:R-:W-:Y:S01]  /*49e0*/  IMAD.U32 R8, RZ, RZ, UR9 ;  /* 0x00000009ff087e24 */ /* 0x000fe2000f8e00ff */
[----:B------:R-:W-:Y:S01]  /*49f0*/  UMOV UR9, UR41 ;  /* 0x0000002900097c82 */ /* 0x000fe20008000000 */
[----:B------:R-:W-:Y:S01]  /*4a00*/  IMAD.U32 R9, RZ, RZ, UR8 ;  /* 0x00000008ff097e24 */ /* 0x000fe2000f8e00ff */
[----:B------:R-:W-:Y:S02]  /*4a10*/  @!UP1 UIADD3 UR8, UPT, UPT, UR7, 0x400, URZ ;  /* 0x0000040007089890 */ /* 0x000fe4000fffe0ff */
[----:B------:R-:W-:Y:S01]  /*4a20*/  @!P4 R2UR UR22, R8 ;  /* 0x000000000816c2ca */ /* 0x000fe200000e0000 */
[----:B------:R-:W-:Y:S01]  /*4a30*/  VOTEU.ALL UP1, P4 ;  /* 0x0000000000ff7886 */ /* 0x000fe20002020000 */
        /* <DEDUP_REMOVED lines=8> */
.L_x_201:
        /* <DEDUP_REMOVED lines=23> */
.L_x_203:
[----:B------:R-:W2:Y:S01]  /*4c30*/  LDC.64 R12, c[0x0][0xb18] ;  /* 0x0002c600ff0c7b82 */ /* 0x000ea20000000a00 */
[----:B------:R-:W-:Y:S01]  /*4c40*/  @!P4 R2UR UR8, R2 ;  /* 0x000000000208c2ca */ /* 0x000fe200000e0000 */
[----:B------:R-:W-:Y:S01]  /*4c50*/  VOTEU.ALL UP1, P4 ;  /* 0x0000000000ff7886 */ /* 0x000fe20002020000 */
[----:B------:R-:W-:Y:S01]  /*4c60*/  @!P4 R2UR UR9, R8 ;  /* 0x000000000809c2ca */ /* 0x000fe200000e0000 */
[----:B-1----:R-:W-:Y:S01]  /*4c70*/  @!P4 IMAD.MOV.U32 R0, RZ, RZ, 0x2000 ;  /* 0x00002000ff00c424 */ /* 0x002fe200078e00ff */
[----:B------:R-:W-:Y:S03]  /*4c80*/  UMOV UR18, 0x0 ;  /* 0x0000000000127882 */ /* 0x000fe60000000000 */
[----:B------:R-:W1:Y:S01]  /*4c90*/  @!P1 LDC R2, c[0x0][0xb0c] ;  /* 0x0002c300ff029b82 */ /* 0x000e620000000800 */
[----:B------:R-:W-:Y:S01]  /*4ca0*/  @!UP1 UIADD3 UR10, UPT, UPT, UR42, 0xc0, URZ ;  /* 0x000000c02a0a9890 */ /* 0x000fe2000fffe0ff */
[----:B------:R-:W-:Y:S01]  /*4cb0*/  @P3 SHF.R.U32.HI R27, RZ, 0x10, R21 ;  /* 0x00000010ff1b3819 */ /* 0x000fe20000011615 */
[----:B------:R-:W-:Y:S01]  /*4cc0*/  UMOV UR19, 0x10000000 ;  /* 0x1000000000137882 */ /* 0x000fe20000000000 */
[----:B------:R-:W-:Y:S01]  /*4cd0*/  UMOV UR11, UR43 ;  /* 0x0000002b000b7c82 */ /* 0x000fe20008000000 */
[----:B------:R-:W-:Y:S01]  /*4ce0*/  UMOV UR12, UR36 ;  /* 0x00000024000c7c82 */ /* 0x000fe20008000000 */
[----:B------:R-:W-:Y:S02]  /*4cf0*/  VIADD R29, R29, 0x1 ;  /* 0x000000011d1d7836 */ /* 0x000fe40000000000 */
[----:B------:R-:W-:Y:S01]  /*4d00*/  IMAD.U32 R9, RZ, RZ, UR8 ;  /* 0x00000008ff097e24 */ /* 0x000fe2000f8e00ff */
[----:B------:R-:W-:Y:S01]  /*4d10*/  @!UP1 UIADD3 UR8, UPT, UPT, UR7, 0x4400, URZ ;  /* 0x0000440007089890 */ /* 0x000fe2000fffe0ff */
[----:B------:R-:W-:Y:S01]  /*4d20*/  IMAD.U32 R8, RZ, RZ, UR9 ;  /* 0x00000009ff087e24 */ /* 0x000fe2000f8e00ff */
[----:B------:R-:W-:Y:S01]  /*4d30*/  VOTEU.ALL UP1, P4 ;  /* 0x0000000000ff7886 */ /* 0x000fe20002020000 */
[----:B------:R-:W-:Y:S01]  /*4d40*/  UMOV UR9, UR25 ;  /* 0x0000001900097c82 */ /* 0x000fe20008000000 */
[----:B------:R-:W-:Y:S02]  /*4d50*/  @!P4 R2UR UR21, R9 ;  /* 0x000000000915c2ca */ /* 0x000fe400000e0000 */
[----:B------:R-:W-:Y:S02]  /*4d60*/  @!P4 R2UR UR20, R8 ;  /* 0x000000000814c2ca */ /* 0x000fe400000e0000 */
[----:B------:R-:W3:Y:S11]  /*4d70*/  LDC.64 R8, c[0x0][0xb10] ;  /* 0x0002c400ff087b82 */ /* 0x000ef60000000a00 */
[----:B------:R1:W-:Y:S01]  /*4d80*/  @!UP1 UTMALDG.3D [UR8], [UR20], desc[UR18] ;  /* 0x00001208140095b4 */ /* 0x0003e20008011000 */
[----:B------:R5:W-:Y:S01]  /*4d90*/  @!P4 SYNCS.ARRIVE.TRANS64.RED.A0TR RZ, [UR7+0x30], R0 ;  /* 0x00003000ffffc9a7 */ /* 0x000be20008300407 */
[C---:B---3--:R-:W-:Y:S01]  /*4da0*/  @!P1 IMAD.HI.U32 R8, R11.reuse, R8, RZ ;  /* 0x000000080b089227 */ /* 0x048fe200078e00ff */
[----:B--2---:R-:W-:Y:S02]  /*4db0*/  @!P1 ISETP.NE.AND P0, PT, R12, 0x1, PT ;  /* 0x000000010c00980c */ /* 0x004fe40003f05270 */
[----:B-1----:R-:W-:Y:S01]  /*4dc0*/  @!P1 ISETP.NE.AND P2, PT, R2, 0x1, PT ;  /* 0x000000010200980c */ /* 0x002fe20003f45270 */
[----:B------:R-:W-:Y:S01]  /*4dd0*/  SYNCS.ARRIVE.TRANS64.RED.A1T0 RZ, [UR14], RZ ;  /* 0x000000ffffff79a7 */ /* 0x000fe2000810040e */
[C---:B------:R-:W-:Y:S01]  /*4de0*/  @!P1 IMAD.HI.U32 R13, R10.reuse, R13, RZ ;  /* 0x0000000d0a0d9227 */ /* 0x040fe200078e00ff */
[----:B------:R-:W-:Y:S04]  /*4df0*/  @!P1 SHF.R.U32.HI R8, RZ, R9, R8 ;  /* 0x00000009ff089219 */ /* 0x000fe80000011608 */
[----:B------:R-:W-:Y:S01]  /*4e00*/  @!P1 SEL R8, R11, R8, !P2 ;  /* 0x000000080b089207 */ /* 0x000fe20005000000 */
[----:B------:R-:W1:Y:S01]  /*4e10*/  SYNCS.PHASECHK.TRANS64.TRYWAIT P5, [UR7+0x58], R14 ;  /* 0x0000580eff0075a7 */ /* 0x000e6200080a1107 */
[----:B-----5:R-:W2:Y:S02]  /*4e20*/  @!P1 LDC R0, c[0x0][0xb20] ;  /* 0x0002c800ff009b82 */ /* 0x020ea40000000800 */
[----:B--2---:R-:W-:Y:S04]  /*4e30*/  @!P1 SHF.R.U32.HI R0, RZ, R0, R13 ;  /* 0x00000000ff009219 */ /* 0x004fe8000001160d */
[----:B------:R-:W-:Y:S05]  /*4e40*/  @!P1 SEL R9, R10, R0, !P0 ;  /* 0x000000000a099207 */ /* 0x000fea0004000000 */
[----:B------:R-:W-:Y:S02]  /*4e50*/  @!P1 IMAD.IADD R0, R9, 0x1, -R8 ;  /* 0x0000000109009824 */ /* 0x000fe400078e0a08 */
[----:B------:R-:W-:Y:S02]  /*4e60*/  @!P1 IMAD.IADD R8, R8, 0x1, -R9 ;  /* 0x0000000108089824 */ /* 0x000fe400078e0a09 */
[----:B------:R-:W-:Y:S02]  /*4e70*/  @!P1 IMAD R11, R0, R2, R11 ;  /* 0x00000002000b9224 */ /* 0x000fe400078e020b */
[----:B------:R-:W-:Y:S01]  /*4e80*/  @!P1 IMAD R10, R8, R12, R10 ;  /* 0x0000000c080a9224 */ /* 0x000fe200078e020a */
[----:B-1----:R-:W-:Y:S06]  /*4e90*/  @!P5 BRA `(.L_x_79) ;  /* 0x0000005800c0d947 */ /* 0x002fec0003800000 */
.L_x_205:
[----:B------:R-:W-:Y:S01]  /*4ea0*/  @!P4 IADD3 R2, P0, PT, R30, 0x580, RZ ;  /* 0x000005801e02c810 */ /* 0x000fe20007f1e0ff */
[----:B------:R-:W-:Y:S01]  /*4eb0*/  VOTEU.ALL UP1, P4 ;  /* 0x0000000000ff7886 */ /* 0x000fe20002020000 */
[----:B------:R-:W-:Y:S01]  /*4ec0*/  UMOV UR18, 0x0 ;  /* 0x0000000000127882 */ /* 0x000fe20000000000 */
[----:B------:R-:W-:Y:S01]  /*4ed0*/  UMOV UR19, 0x10000000 ;  /* 0x1000000000137882 */ /* 0x000fe20000000000 */
[----:B------:R-:W-:Y:S01]  /*4ee0*/  @!P4 R2UR UR9, R2 ;  /* 0x000000000209c2ca */ /* 0x000fe200000e0000 */
[----:B-1----:R-:W-:Y:S01]  /*4ef0*/  @!P4 IMAD.X R0, RZ, RZ, R31, P0 ;  /* 0x000000ffff00c224 */ /* 0x002fe200000e061f */
[----:B------:R-:W-:Y:S01]  /*4f00*/  @!UP1 UIADD3 UR10, UPT, UPT, UR42, 0xe0, URZ ;  /* 0x000000e02a0a9890 */ /* 0x000fe2000fffe0ff */
[----:B------:R-:W-:Y:S01]  /*4f10*/  ISETP.NE.AND P0, PT, R29, 0x2, PT ;  /* 0x000000021d00780c */ /* 0x000fe20003f05270 */
[----:B------:R-:W-:Y:S01]  /*4f20*/  UMOV UR11, UR43 ;  /* 0x0000002b000b7c82 */ /* 0x000fe20008000000 */
[----:B------:R-:W-:Y:S01]  /*4f30*/  UMOV UR12, UR36 ;  /* 0x00000024000c7c82 */ /* 0x000fe20008000000 */
[----:B------:R-:W-:Y:S01]  /*4f40*/  @!P4 R2UR UR8, R0 ;  /* 0x000000000008c2ca */ /* 0x000fe200000e0000 */
[----:B------:R-:W-:Y:S01]  /*4f50*/  IMAD.IADD R14, R10, 0x1, R62 ;  /* 0x000000010a0e7824 */ /* 0x000fe200078e023e */
[----:B------:R-:W-:Y:S01]  /*4f60*/  @P3 R2UR UR36, R27 ;  /* 0x000000001b2432ca */ /* 0x000fe200000e0000 */
[----:B------:R-:W-:Y:S01]  /*4f70*/  IMAD.IADD R15, R11, 0x1, R63 ;  /* 0x000000010b0f7824 */ /* 0x000fe200078e023f */
[----:B------:R-:W-:Y:S02]  /*4f80*/  SEL R0, RZ, 0x1, P0 ;  /* 0x00000001ff007807 */ /* 0x000fe40000000000 */
[----:B------:R-:W-:Y:S01]  /*4f90*/  SEL R29, R29, RZ, P0 ;  /* 0x000000ff1d1d7207 */ /* 0x000fe20000000000 */
[----:B------:R-:W-:Y:S01]  /*4fa0*/  IMAD.U32 R8, RZ, RZ, UR9 ;  /* 0x00000009ff087e24 */ /* 0x000fe2000f8e00ff */
[----:B------:R-:W-:Y:S01]  /*4fb0*/  UMOV UR9, UR17 ;  /* 0x0000001100097c82 */ /* 0x000fe20008000000 */
[----:B------:R-:W-:Y:S03]  /*4fc0*/  LOP3.LUT R28, R28, R0, RZ, 0x3c, !PT ;  /* 0x000000001c1c7212 */ /* 0x000fe600078e3cff */
[----:B------:R-:W-:Y:S01]  /*4fd0*/  @!P4 R2UR UR14, R8 ;  /* 0x00000000080ec2ca */ /* 0x000fe200000e0000 */
[----:B------:R-:W-:Y:S01]  /*4fe0*/  IMAD.U32 R9, RZ, RZ, UR8 ;  /* 0x00000008ff097e24 */ /* 0x000fe2000f8e00ff */
[----:B------:R-:W-:Y:S01]  /*4ff0*/  @!UP1 UIADD3 UR8, UPT, UPT, UR7, 0x6400, URZ ;  /* 0x0000640007089890 */ /* 0x000fe2000fffe0ff */
[----:B------:R-:W-:Y:S03]  /*5000*/  VOTEU.ALL UP1, P4 ;  /* 0x0000000000ff7886 */ /* 0x000fe60002020000 */
[----:B------:R-:W-:Y:S11]  /*5010*/  @!P4 R2UR UR15, R9 ;  /* 0x00000000090fc2ca */ /* 0x000ff600000e0000 */
[----:B------:R-:W-:Y:S02]  /*5020*/  @!UPT UIADD3 URZ, UPT, UPT, URZ, URZ, URZ ;  /* 0x000000fffffff290 */ /* 0x000fe4000fffe0ff */
[----:B------:R2:W-:Y:S01]  /*5030*/  @!UP1 UTMALDG.3D [UR8], [UR14], desc[UR18] ;  /* 0x000012080e0095b4 */ /* 0x0005e20008011000 */
[----:B------:R2:W-:Y:S01]  /*5040*/  @!P4 SYNCS.ARRIVE.TRANS64.RED.A0TR RZ, [UR7+0x38], R25 ;  /* 0x00003819ffffc9a7 */ /* 0x0005e20008300407 */
[----:B------:R-:W-:Y:S01]  /*5050*/  UPLOP3.LUT UP1, UPT, UPT, UPT, UPT, 0x80, 0x8 ;  /* 0x000000000008789c */ /* 0x000fe20003f2f070 */
[----:B------:R-:W-:Y:S01]  /*5060*/  SYNCS.ARRIVE.TRANS64.RED.A1T0 RZ, [UR13], RZ ;  /* 0x000000ffffff79a7 */ /* 0x000fe2000810040d */
[----:B------:R-:W-:Y:S09]  /*5070*/  @P3 BRA `(.L_x_80) ;  /* 0xffffffec002c3947 */ /* 0x000ff2000383ffff */
[----:B------:R-:W1:Y:S02]  /*5080*/  SYNCS.PHASECHK.TRANS64.TRYWAIT P0, [UR7+0x40], R32 ;  /* 0x00004020ff0075a7 */ /* 0x000e640008001107 */
[----:B-1----:R-:W-:Y:S05]  /*5090*/  @!P0 BRA `(.L_x_81) ;  /* 0x0000005800588947 */ /* 0x002fea0003800000 */
.L_x_207:
[----:B------:R-:W3:Y:S02]  /*50a0*/  SYNCS.PHASECHK.TRANS64.TRYWAIT P0, [UR7+0x48], R32 ;  /* 0x00004820ff0075a7 */ /* 0x000ee40008001107 */
[----:B---3--:R-:W-:Y:S05]  /*50b0*/  @!P0 BRA `(.L_x_82) ;  /* 0x0000005800688947 */ /* 0x008fea0003800000 */
.L_x_209:
[----:B------:R-:W3:Y:S01]  /*50c0*/  SYNCS.PHASECHK.TRANS64.TRYWAIT P0, [UR7+0x50], R32 ;  /* 0x00005020ff0075a7 */ /* 0x000ee20008001107 */
[----:B-1----:R-:W-:Y:S01]  /*50d0*/  HFMA2 R0, -RZ, RZ, 0, 5.9604644775390625e-08 ;  /* 0x00000001ff007431 */ /* 0x002fe200000001ff */
[----:B---3--:R-:W-:Y:S06]  /*50e0*/  @!P0 BRA `(.L_x_83) ;  /* 0x0000005800748947 */ /* 0x008fec0003800000 */
.L_x_211:
[----:B-1----:R-:W-:Y:S02]  /*50f0*/  MOV R2, UR7 ;  /* 0x0000000700027c02 */ /* 0x002fe40008000f00 */
[----:B------:R-:W-:-:S07]  /*5100*/  SHF.L.U32 R0, R0, 0x1f, RZ ;  /* 0x0000001f00007819 */ /* 0x000fce00000006ff */
.L_x_84:
[----:B-1----:R1:W3:Y:S02]  /*5110*/  SYNCS.PHASECHK.TRANS64.TRYWAIT P0, [R2+URZ+0x58], R0 ;  /* 0x00005800020075a7 */ /* 0x0022e400080011ff */
[----:B---3--:R-:W-:Y:S05]  /*5120*/  @!P0 NANOSLEEP.SYNCS 0x989680 ;  /* 0x009896800000895d */ /* 0x008fea0003900000 */
[----:B------:R-:W3:Y:S02]  /*5130*/  @!P0 SYNCS.PHASECHK.TRANS64 P0, [R2+URZ+0x58], R0 ;  /* 0x00005800020085a7 */ /* 0x000ee400080010ff */
[----:B--23--:R-:W-:Y:S05]  /*5140*/  @P0 EXIT ;  /* 0x000000000000094d */ /* 0x00cfea0003800000 */
[----:B------:R-:W-:Y:S05]  /*5150*/  BRA `(.L_x_84) ;  /* 0xfffffffc00ec7947 */ /* 0x000fea000383ffff */
.L_x_65:
[----:B------:R-:W-:-:S06]  /*5160*/  UISETP.GE.AND UP1, UPT, UR8, 0x4, UPT ;  /* 0x000000040800788c */ /* 0x000fcc000bf26270 */
[----:B------:R-:W-:-:S13]  /*5170*/  PLOP3.LUT P0, PT, PT, PT, UP1, 0x80, 0x8 ;  /* 0x000000000008781c */ /* 0x000fda0003f0f018 */
[----:B------:R-:W-:Y:S05]  /*5180*/  @!P0 EXIT ;  /* 0x000000000000894d */ /* 0x000fea0003800000 */
[----:B------:R-:W-:Y:S01]  /*5190*/  BAR.SYNC.DEFER_BLOCKING 0x6, 0xa0 ;  /* 0x0182800000007b1d */ /* 0x000fe20000010000 */
[C---:B------:R-:W-:Y:S01]  /*51a0*/  IMAD.SHL.U32 R4, R76.reuse, 0x20, RZ ;  /* 0x000000204c047824 */ /* 0x040fe200078e00ff */
[C---:B------:R-:W-:Y:S01]  /*51b0*/  R2P PR, R76.reuse, 0x6 ;  /* 0x000000064c007804 */ /* 0x040fe20000000000 */
[C---:B------:R-:W-:Y:S01]  /*51c0*/  IMAD.SHL.U32 R68, R76.reuse, 0x4, RZ ;  /* 0x000000044c447824 */ /* 0x040fe200078e00ff */
[----:B------:R-:W-:Y:S01]  /*51d0*/  CS2R R72, SRZ ;  /* 0x0000000000487805 */ /* 0x000fe2000001ff00 */
[----:B------:R-:W-:Y:S01]  /*51e0*/  IMAD.U32 R32, R76, 0x10000, RZ ;  /* 0x000100004c207824 */ /* 0x000fe200078e00ff */
[----:B------:R-:W-:Y:S02]  /*51f0*/  UMOV UR48, 0x400 ;  /* 0x0000040000307882 */ /* 0x000fe40000000000 */
[----:B------:R-:W1:Y:S01]  /*5200*/  LDC R67, c[0x0][0x370] ;  /* 0x0000dc00ff437b82 */ /* 0x000e620000000800 */
[----:B------:R-:W-:Y:S01]  /*5210*/  ULEA UR48, UR37, UR48, 0x18 ;  /* 0x0000003025307291 */ /* 0x000fe2000f8ec0ff */
[----:B------:R-:W-:Y:S01]  /*5220*/  LOP3.LUT R3, R4, 0xe0, RZ, 0xc0, !PT ;  /* 0x000000e004037812 */ /* 0x000fe200078ec0ff */
[----:B------:R-:W-:Y:S01]  /*5230*/  IMAD.SHL.U32 R2, R76, 0x10, RZ ;  /* 0x000000104c027824 */ /* 0x000fe200078e00ff */
[----:B------:R-:W-:Y:S01]  /*5240*/  LOP3.LUT R4, R4, 0x100, RZ, 0xc0, !PT ;  /* 0x0000010004047812 */ /* 0x000fe200078ec0ff */
[----:B------:R-:W-:Y:S01]  /*5250*/  UIADD3 UR4, UPT, UPT, UR48, 0x400, URZ ;  /* 0x0000040030047890 */ /* 0x000fe2000fffe0ff */
[----:B------:R-:W-:Y:S01]  /*5260*/  LOP3.LUT R68, R3, 0x1c, R68, 0xf8, !PT ;  /* 0x0000001c03447812 */ /* 0x000fe200078ef844 */
[----:B------:R-:W-:Y:S01]  /*5270*/  IMAD.MOV.U32 R75, RZ, RZ, 0x10 ;  /* 0x00000010ff4b7424 */ /* 0x000fe200078e00ff */
[----:B------:R-:W2:Y:S01]  /*5280*/  LDC R28, c[0x0][0xb0c] ;  /* 0x0002c300ff1c7b82 */ /* 0x000ea20000000800 */
[----:B------:R-:W-:Y:S01]  /*5290*/  SHF.R.U32.HI R3, RZ, 0x2, R76 ;  /* 0x00000002ff037819 */ /* 0x000fe2000001164c */
[----:B------:R-:W-:Y:S01]  /*52a0*/  IMAD.MOV.U32 R74, RZ, RZ, 0x20 ;  /* 0x00000020ff4a7424 */ /* 0x000fe200078e00ff */
[----:B------:R-:W-:Y:S01]  /*52b0*/  LOP3.LUT R32, R32, 0x600000, RZ, 0xc0, !PT ;  /* 0x0060000020207812 */ /* 0x000fe200078ec0ff */
[----:B------:R-:W-:Y:S01]  /*52c0*/  IMAD.MOV.U32 R31, RZ, RZ, RZ ;  /* 0x000000ffff1f7224 */ /* 0x000fe200078e00ff */
[----:B------:R-:W-:Y:S01]  /*52d0*/  LOP3.LUT R2, R4, 0x600, R2, 0xf8, !PT ;  /* 0x0000060004027812 */ /* 0x000fe200078ef802 */
[----:B------:R-:W-:Y:S01]  /*52e0*/  IMAD.MOV.U32 R79, RZ, RZ, RZ ;  /* 0x000000ffff4f7224 */ /* 0x000fe200078e00ff */
[----:B------:R-:W-:Y:S01]  /*52f0*/  LOP3.LUT R68, R68, 0x4, R3, 0x78, !PT ;  /* 0x0000000444447812 */ /* 0x000fe200078e7803 */
[----:B------:R-:W4:Y:S01]  /*5300*/  LDC R65, c[0x0][0xb20] ;  /* 0x0002c800ff417b82 */ /* 0x000f220000000800 */
[----:B------:R-:W3:Y:S01]  /*5310*/  LDS R0, [UR48+0x120] ;  /* 0x00012030ff007984 */ /* 0x000ee20008000800 */
[----:B------:R-:W-:Y:S01]  /*5320*/  LOP3.LUT R76, R76, 0x60, RZ, 0xc0, !PT ;  /* 0x000000604c4c7812 */ /* 0x000fe200078ec0ff */
[----:B------:R-:W-:Y:S01]  /*5330*/  IMAD.U32 R70, RZ, RZ, UR4 ;  /* 0x00000004ff467e24 */ /* 0x000fe2000f8e00ff */
[----:B------:R-:W-:Y:S01]  /*5340*/  LOP3.LUT R68, R2, R68, RZ, 0xfc, !PT ;  /* 0x0000004402447212 */ /* 0x000fe200078efcff */
[----:B------:R-:W1:Y:S01]  /*5350*/  LDCU.64 UR52, c[0x0][0x348] ;  /* 0x00006900ff3477ac */ /* 0x000e620008000a00 */
[----:B------:R-:W-:-:S02]  /*5360*/  SEL R75, R75, 0xfffffff0, !P2 ;  /* 0xfffffff04b4b7807 */ /* 0x000fc40005000000 */
[----:B------:R-:W1:Y:S01]  /*5370*/  LDC R27, c[0x0][0xb30] ;  /* 0x0002cc00ff1b7b82 */ /* 0x000e620000000800 */
[----:B------:R-:W-:Y:S01]  /*5380*/  SEL R74, R74, 0xffffffe0, !P1 ;  /* 0xffffffe04a4a7807 */ /* 0x000fe20004800000 */
[----:B------:R-:W1:Y:S01]  /*5390*/  LDCU.64 UR38, c[0x0][0x888] ;  /* 0x00011100ff2677ac */ /* 0x000e620008000a00 */
[----:B------:R-:W1:Y:S05]  /*53a0*/  LDCU.64 UR44, c[0x0][0x890] ;  /* 0x00011200ff2c77ac */ /* 0x000e6a0008000a00 */
[----:B------:R-:W1:Y:S01]  /*53b0*/  LDC.64 R60, c[0x0][0xb10] ;  /* 0x0002c400ff3c7b82 */ /* 0x000e620000000a00 */
[----:B------:R-:W-:Y:S01]  /*53c0*/  UMOV UR49, URZ ;  /* 0x000000ff00317c82 */ /* 0x000fe20008000000 */
[----:B------:R-:W-:-:S06]  /*53d0*/  UMOV UR51, URZ ;  /* 0x000000ff00337c82 */ /* 0x000fcc0008000000 */
[----:B------:R-:W1:Y:S08]  /*53e0*/  LDC.64 R24, c[0x0][0xb18] ;  /* 0x0002c600ff187b82 */ /* 0x000e700000000a00 */
[----:B------:R-:W1:Y:S08]  /*53f0*/  LDC.64 R22, c[0x0][0xb28] ;  /* 0x0002ca00ff167b82 */ /* 0x000e700000000a00 */
[----:B------:R-:W1:Y:S01]  /*5400*/  LDC.64 R58, c[0x0][0x8b0] ;  /* 0x00022c00ff3a7b82 */ /* 0x000e620000000a00 */
[----:B---3--:R-:W-:-:S07]  /*5410*/  IMAD.IADD R32, R0, 0x1, R32 ;  /* 0x0000000100207824 */ /* 0x008fce00078e0220 */
[----:B------:R-:W3:Y:S08]  /*5420*/  LDC.64 R56, c[0x0][0x8a8] ;  /* 0x00022a00ff387b82 */ /* 0x000ef00000000a00 */
[----:B--2-4-:R-:W1:Y:S02]  /*5430*/  LDC R66, c[0x0][0x374] ;  /* 0x0000dd00ff427b82 */ /* 0x014e640000000800 */
.L_x_160:
[C---:B------:R-:W-:Y:S02]  /*5440*/  LEA R0, R79.reuse, UR48, 0x3 ;  /* 0x000000304f007c11 */ /* 0x040fe4000f8e18ff */
[----:B------:R-:W-:Y:S02]  /*5450*/  SHF.L.U32 R2, R72, 0x1f, RZ ;  /* 0x0000001f48027819 */ /* 0x000fe400000006ff */
[----:B------:R-:W-:Y:S02]  /*5460*/  LEA R16, R79, UR48, 0x4 ;  /* 0x000000304f107c11 */ /* 0x000fe4000f8e20ff */
[----:B------:R-:W2:Y:S02]  /*5470*/  SYNCS.PHASECHK.TRANS64.TRYWAIT P0, [R0+URZ+0x70], R2 ;  /* 0x00007002000075a7 */ /* 0x000ea400080011ff */
[----:B--2---:R-:W-:Y:S05]  /*5480*/  @!P0 BRA `(.L_x_85) ;  /* 0x0000005400a48947 */ /* 0x004fea0003800000 */
.L_x_212:
[----:B------:R-:W4:Y:S01]  /*5490*/  LDC.64 R10, c[0x0][0xb10] ;  /* 0x0002c400ff0a7b82 */ /* 0x000f220000000a00 */
[----:B------:R-:W3:Y:S01]  /*54a0*/  LDS.128 R16, [R16+0x100] ;  /* 0x0001000010107984 */ /* 0x000ee20000000c00 */
[----:B-1----:R-:W-:Y:S01]  /*54b0*/  ISETP.NE.AND P1, PT, R27, 0x1, PT ;  /* 0x000000011b00780c */ /* 0x002fe20003f25270 */
[----:B--2---:R-:W-:Y:S01]  /*54c0*/  VIADD R0, R0, 0x80 ;  /* 0x0000008000007836 */ /* 0x004fe20000000000 */
[----:B------:R-:W-:Y:S04]  /*54d0*/  ISETP.GE.AND P0, PT, R26, 0x1, PT ;  /* 0x000000011a00780c */ /* 0x000fe80003f06270 */
[----:B------:R-:W1:Y:S01]  /*54e0*/  LDC.64 R8, c[0x0][0xb18] ;  /* 0x0002c600ff087b82 */ /* 0x000e620000000a00 */
[----:B------:R-:W-:Y:S01]  /*54f0*/  PRMT R0, RZ, 0x654, R0 ;  /* 0x00000654ff007816 */ /* 0x000fe20000000000 */
[----:B------:R-:W-:Y:S01]  /*5500*/  @!PT LDS RZ, [RZ] ;  /* 0x00000000fffff984 */ /* 0x000fe20000000800 */
[----:B------:R-:W-:Y:S01]  /*5510*/  @!PT LDS RZ, [RZ] ;  /* 0x00000000fffff984 */ /* 0x000fe20000000800 */
[----:B------:R-:W-:Y:S01]  /*5520*/  @!PT LDS RZ, [RZ] ;  /* 0x00000000fffff984 */ /* 0x000fe20000000800 */
[----:B------:R-:W-:Y:S01]  /*5530*/  @!PT LDS RZ, [RZ] ;  /* 0x00000000fffff984 */ /* 0x000fe20000000800 */
[----:B------:R2:W-:Y:S06]  /*5540*/  MEMBAR.ALL.CTA ;  /* 0x0000000000007992 */ /* 0x0005ec0000008000 */
[----:B--2---:R-:W2:Y:S01]  /*5550*/  FENCE.VIEW.ASYNC.S ;  /* 0x00000000000073c6 */ /* 0x004ea20000000000 */
[----:B------:R-:W1:Y:S08]  /*5560*/  @!P1 LDC R12, c[0x0][0xb20] ;  /* 0x0002c800ff0c9b82 */ /* 0x000e700000000800 */
[----:B------:R-:W1:Y:S01]  /*5570*/  @!P1 LDC R7, c[0x0][0xb0c] ;  /* 0x0002c300ff079b82 */ /* 0x000e620000000800 */
[----:B--2---:R2:W-:Y:S01]  /*5580*/  SYNCS.ARRIVE.TRANS64.RED.A1T0 RZ, [R0+URZ], RZ ;  /* 0x000000ff00ff79a7 */ /* 0x0045e200081004ff */
[----:B---3--:R-:W-:Y:S04]  /*5590*/  LOP3.LUT P4, RZ, R18, 0x1, RZ, 0xc0, !PT ;  /* 0x0000000112ff7812 */ /* 0x008fe8000788c0ff */
[----:B------:R-:W-:Y:S09]  /*55a0*/  P2R R77, PR, RZ, 0x10 ;  /* 0x00000010ff4d7803 */ /* 0x000ff20000000000 */
[----:B------:R-:W-:Y:S02]  /*55b0*/  @P4 MOV R30, R16 ;  /* 0x00000010001e4202 */ /* 0x000fe40000000f00 */
[----:B------:R-:W-:Y:S01]  /*55c0*/  @P4 LOP3.LUT R29, R17, 0xffff, RZ, 0xc0, !PT ;  /* 0x0000ffff111d4812 */ /* 0x000fe200078ec0ff */
[----:B--2-4-:R-:W-:Y:S06]  /*55d0*/  @!P0 BRA `(.L_x_86) ;  /* 0x0000000000a48947 */ /* 0x014fec0003800000 */
[----:B------:R-:W-:Y:S01]  /*55e0*/  IMAD.HI.U32 R0, R66, R25, RZ ;  /* 0x0000001942007227 */ /* 0x000fe200078e00ff */
[----:B------:R-:W-:Y:S02]  /*55f0*/  ISETP.NE.AND P0, PT, R24, 0x1, PT ;  /* 0x000000011800780c */ /* 0x000fe40003f05270 */
[----:B------:R-:W-:Y:S01]  /*5600*/  ISETP.NE.AND P2, PT, R26, 0x1, PT ;  /* 0x000000011a00780c */ /* 0x000fe20003f45270 */
[----:B------:R-:W-:Y:S01]  /*5610*/  IMAD.HI.U32 R4, R67, R60, RZ ;  /* 0x0000003c43047227 */ /* 0x000fe200078e00ff */
[----:B------:R-:W-:Y:S02]  /*5620*/  SHF.R.U32.HI R0, RZ, R65, R0 ;  /* 0x00000041ff007219 */ /* 0x000fe40000011600 */
[----:B------:R-:W-:Y:S01]  /*5630*/  ISETP.NE.AND P3, PT, R28, 0x1, PT ;  /* 0x000000011c00780c */ /* 0x000fe20003f65270 */
[----:B------:R-:W-:Y:S01]  /*5640*/  IMAD.HI.U32 R6, R29, R25, RZ ;  /* 0x000000191d067227 */ /* 0x000fe200078e00ff */
[-C--:B------:R-:W-:Y:S02]  /*5650*/  SHF.R.U32.HI R4, RZ, R61.reuse, R4 ;  /* 0x0000003dff047219 */ /* 0x080fe40000011604 */
[----:B------:R-:W-:Y:S01]  /*5660*/  SEL R0, R66, R0, !P0 ;  /* 0x0000000042007207 */ /* 0x000fe20004000000 */
[----:B------:R-:W-:Y:S01]  /*5670*/  IMAD.HI.U32 R5, R30, R60, RZ ;  /* 0x0000003c1e057227 */ /* 0x000fe200078e00ff */
[----:B------:R-:W-:Y:S03]  /*5680*/  SEL R4, R67, R4, !P3 ;  /* 0x0000000443047207 */ /* 0x000fe60005800000 */
[-C--:B------:R-:W-:Y:S01]  /*5690*/  IMAD.HI.U32 R3, R0, R22.reuse, RZ ;  /* 0x0000001600037227 */ /* 0x080fe200078e00ff */
[----:B------:R-:W-:Y:S03]  /*56a0*/  SHF.R.U32.HI R5, RZ, R61, R5 ;  /* 0x0000003dff057219 */ /* 0x000fe60000011605 */
[----:B------:R-:W-:Y:S01]  /*56b0*/  IMAD.HI.U32 R2, R4, R22, RZ ;  /* 0x0000001604027227 */ /* 0x000fe200078e00ff */
[----:B------:R-:W-:Y:S02]  /*56c0*/  @P2 SHF.R.U32.HI R0, RZ, R23, R3 ;  /* 0x00000017ff002219 */ /* 0x000fe40000011603 */
[----:B------:R-:W-:Y:S02]  /*56d0*/  SHF.R.U32.HI R3, RZ, R65, R6 ;  /* 0x00000041ff037219 */ /* 0x000fe40000011606 */
[----:B------:R-:W-:Y:S01]  /*56e0*/  @P2 SHF.R.U32.HI R4, RZ, R23, R2 ;  /* 0x00000017ff042219 */ /* 0x000fe20000011602 */
[----:B------:R-:W-:Y:S01]  /*56f0*/  IMAD R0, R26, R0, RZ ;  /* 0x000000001a007224 */ /* 0x000fe200078e02ff */
[----:B------:R-:W-:Y:S02]  /*5700*/  SEL R3, R29, R3, !P0 ;  /* 0x000000031d037207 */ /* 0x000fe40004000000 */
[----:B------:R-:W-:Y:S01]  /*5710*/  SEL R2, R30, R5, !P3 ;  /* 0x000000051e027207 */ /* 0x000fe20005800000 */
[----:B------:R-:W-:Y:S01]  /*5720*/  IMAD R5, R26, R4, RZ ;  /* 0x000000041a057224 */ /* 0x000fe200078e02ff */
[C---:B------:R-:W-:Y:S01]  /*5730*/  ISETP.GE.AND P0, PT, R3.reuse, R0, PT ;  /* 0x000000000300720c */ /* 0x040fe20003f06270 */
[C---:B------:R-:W-:Y:S03]  /*5740*/  IMAD.HI.U32 R0, R3.reuse, R22, RZ ;  /* 0x0000001603007227 */ /* 0x040fe600078e00ff */
[C---:B------:R-:W-:Y:S02]  /*5750*/  ISETP.GE.OR P0, PT, R2.reuse, R5, P0 ;  /* 0x000000050200720c */ /* 0x040fe40000706670 */
[----:B------:R-:W-:Y:S04]  /*5760*/  SHF.R.U32.HI R0, RZ, R23, R0 ;  /* 0x00000017ff007219 */ /* 0x000fe80000011600 */
[C---:B------:R-:W-:Y:S05]  /*5770*/  SEL R6, R3.reuse, R0, !P2 ;  /* 0x0000000003067207 */ /* 0x040fea0005000000 */
        /* <DEDUP_REMOVED lines=14> */
[----:B------:R-:W-:Y:S07]  /*5860*/  IMAD R29, R3, R24, R29 ;  /* 0x00000018031d7224 */ /* 0x000fee00078e021d */
.L_x_86:
[----:B-1----:R-:W-:Y:S01]  /*5870*/  @!P1 ISETP.NE.AND P0, PT, R8, 0x1, PT ;  /* 0x000000010800980c */ /* 0x002fe20003f05270 */
[----:B------:R-:W-:Y:S01]  /*5880*/  @!P1 IMAD.HI.U32 R2, R29, R9, RZ ;  /* 0x000000091d029227 */ /* 0x000fe200078e00ff */
[----:B------:R-:W-:Y:S01]  /*5890*/  R2UR UR42, R15 ;  /* 0x000000000f2a72ca */ /* 0x000fe200000e0000 */
[----:B------:R-:W-:Y:S01]  /*58a0*/  BSSY.RECONVERGENT B6, `(.L_x_87) ;  /* 0x0000031000067945 */ /* 0x000fe20003800200 */
[----:B------:R-:W-:Y:S01]  /*58b0*/  R2UR UR41, R14 ;  /* 0x000000000e2972ca */ /* 0x000fe200000e0000 */
[----:B------:R-:W-:Y:S01]  /*58c0*/  @!P1 IMAD.HI.U32 R0, R30, R10, RZ ;  /* 0x0000000a1e009227 */ /* 0x000fe200078e00ff */
[----:B------:R-:W-:Y:S02]  /*58d0*/  @!P1 SHF.R.U32.HI R2, RZ, R12, R2 ;  /* 0x0000000cff029219 */ /* 0x000fe40000011602 */
[----:B------:R-:W-:Y:S01]  /*58e0*/  @!P1 ISETP.NE.AND P2, PT, R7, 0x1, PT ;  /* 0x000000010700980c */ /* 0x000fe20003f45270 */
[----:B------:R-:W-:Y:S01]  /*58f0*/  VIADD R79, R79, 0x1 ;  /* 0x000000014f4f7836 */ /* 0x000fe20000000000 */
[----:B------:R-:W-:Y:S02]  /*5900*/  @!P1 SEL R2, R29, R2, !P0 ;  /* 0x000000021d029207 */ /* 0x000fe40004000000 */
[----:B------:R-:W-:Y:S02]  /*5910*/  @!P1 SHF.R.U32.HI R0, RZ, R11, R0 ;  /* 0x0000000bff009219 */ /* 0x000fe40000011600 */
[----:B------:R-:W-:Y:S01]  /*5920*/  LOP3.LUT P0, RZ, R70, 0x3f0, RZ, 0xc0, !PT ;  /* 0x000003f046ff7812 */ /* 0x000fe2000780c0ff */
[----:B------:R-:W-:Y:S01]  /*5930*/  USHF.L.U32 UR42, UR42, 0x6, URZ ;  /* 0x000000062a2a7899 */ /* 0x000fe200080006ff */
[----:B------:R-:W-:Y:S01]  /*5940*/  @!P1 SEL R3, R30, R0, !P2 ;  /* 0x000000001e039207 */ /* 0x000fe20005000000 */
[----:B------:R-:W-:Y:S01]  /*5950*/  USHF.L.U32 UR41, UR41, 0x8, URZ ;  /* 0x0000000829297899 */ /* 0x000fe200080006ff */
[----:B------:R-:W-:Y:S03]  /*5960*/  @P4 SHF.R.U32.HI R71, RZ, 0x10, R17 ;  /* 0x00000010ff474819 */ /* 0x000fe60000011611 */
[----:B------:R-:W-:Y:S02]  /*5970*/  @!P1 IMAD.IADD R0, R2, 0x1, -R3 ;  /* 0x0000000102009824 */ /* 0x000fe400078e0a03 */
[----:B------:R-:W-:Y:S02]  /*5980*/  @!P1 IMAD.IADD R2, R3, 0x1, -R2 ;  /* 0x0000000103029824 */ /* 0x000fe400078e0a02 */
[----:B------:R-:W-:Y:S02]  /*5990*/  @!P1 IMAD R30, R0, R7, R30 ;  /* 0x00000007001e9224 */ /* 0x000fe400078e021e */
[----:B------:R-:W-:Y:S01]  /*59a0*/  @!P1 IMAD R29, R2, R8, R29 ;  /* 0x00000008021d9224 */ /* 0x000fe200078e021d */
[----:B------:R-:W-:Y:S06]  /*59b0*/  @!P0 BRA `(.L_x_88) ;  /* 0x00000000007c8947 */ /* 0x000fec0003800000 */
[----:B------:R-:W1:Y:S01]  /*59c0*/  LDCU.64 UR8, c[0x4][0x80] ;  /* 0x01001000ff0877ac */ /* 0x000e620008000a00 */
[----:B------:R-:W-:Y:S01]  /*59d0*/  MOV R2, 0x0 ;  /* 0x0000000000027802 */ /* 0x000fe20000000f00 */
[----:B------:R-:W-:Y:S02]  /*59e0*/  HFMA2 R12, -RZ, RZ, 0, 5.9604644775390625e-08 ;  /* 0x00000001ff0c7431 */ /* 0x000fe400000001ff */
[----:B------:R-:W-:Y:S01]  /*59f0*/  IMAD.MOV.U32 R8, RZ, RZ, 0x70 ;  /* 0x00000070ff087424 */ /* 0x000fe200078e00ff */
[----:B------:R2:W3:Y:S01]  /*5a00*/  LDC.64 R14, c[0x4][R2] ;  /* 0x01000000020e7b82 */ /* 0x0004e20000000a00 */
[----:B------:R-:W4:Y:S01]  /*5a10*/  LDCU.64 UR6, c[0x4][0x88] ;  /* 0x01001100ff0677ac */ /* 0x000f220008000a00 */
[----:B------:R-:W-:Y:S01]  /*5a20*/  IMAD.MOV.U32 R13, RZ, RZ, RZ ;  /* 0x000000ffff0d7224 */ /* 0x000fe200078e00ff */
[----:B------:R-:W2:Y:S01]  /*5a30*/  LDCU.64 UR4, c[0x4][0x8] ;  /* 0x01000100ff0477ac */ /* 0x000ea20008000a00 */
[----:B-1----:R-:W-:Y:S01]  /*5a40*/  MOV R5, UR9 ;  /* 0x0000000900057c02 */ /* 0x002fe20008000f00 */
[----:B------:R-:W-:Y:S01]  /*5a50*/  IMAD.U32 R4, RZ, RZ, UR8 ;  /* 0x00000008ff047e24 */ /* 0x000fe2000f8e00ff */
[----:B----4-:R-:W-:Y:S01]  /*5a60*/  MOV R7, UR7 ;  /* 0x0000000700077c02 */ /* 0x010fe20008000f00 */
[----:B------:R-:W-:Y:S01]  /*5a70*/  IMAD.U32 R6, RZ, RZ, UR6 ;  /* 0x00000006ff067e24 */ /* 0x000fe2000f8e00ff */
[----:B--2---:R-:W-:Y:S01]  /*5a80*/  MOV R11, UR5 ;  /* 0x00000005000b7c02 */ /* 0x004fe20008000f00 */
[----:B------:R-:W-:Y:S02]  /*5a90*/  IMAD.U32 R10, RZ, RZ, UR4 ;  /* 0x00000004ff0a7e24 */ /* 0x000fe4000f8e00ff */
[----:B------:R-:W-:Y:S07]  /*5aa0*/  LEPC R20, `(.L_x_89) ;  /* 0x000000001014794e */ /* 0x000fee0000000000 */
[----:B---3-5:R-:W-:Y:S05]  /*5ab0*/  CALL.ABS.NOINC R14 ;  /* 0x000000000e007343 */ /* 0x028fea0003c00000 */
.L_x_89:
[----:B------:R-:W1:Y:S01]  /*5ac0*/  LDCU.64 UR8, c[0x4][0x80] ;  /* 0x01001000ff0877ac */ /* 0x000e620008000a00 */
[----:B------:R-:W2:Y:S01]  /*5ad0*/  LDC.64 R2, c[0x4][R2] ;  /* 0x0100000002027b82 */ /* 0x000ea20000000a00 */
[----:B------:R-:W-:Y:S02]  /*5ae0*/  HFMA2 R12, -RZ, RZ, 0, 5.9604644775390625e-08 ;  /* 0x00000001ff0c7431 */ /* 0x000fe400000001ff */
[----:B------:R-:W-:Y:S02]  /*5af0*/  IMAD.MOV.U32 R8, RZ, RZ, 0x70 ;  /* 0x00000070ff087424 */ /* 0x000fe400078e00ff */
[----:B------:R-:W-:Y:S01]  /*5b00*/  IMAD.MOV.U32 R13, RZ, RZ, RZ ;  /* 0x000000ffff0d7224 */ /* 0x000fe200078e00ff */
[----:B------:R-:W3:Y:S01]  /*5b10*/  LDCU.64 UR6, c[0x4][0x88] ;  /* 0x01001100ff0677ac */ /* 0x000ee20008000a00 */
[----:B------:R-:W4:Y:S01]  /*5b20*/  LDCU.64 UR4, c[0x4][0x8] ;  /* 0x01000100ff0477ac */ /* 0x000f220008000a00 */
[----:B-1----:R-:W-:Y:S02]  /*5b30*/  MOV R4, UR8 ;  /* 0x0000000800047c02 */ /* 0x002fe40008000f00 */
[----:B------:R-:W-:Y:S02]  /*5b40*/  MOV R5, UR9 ;  /* 0x0000000900057c02 */ /* 0x000fe40008000f00 */
[----:B---3--:R-:W-:Y:S01]  /*5b50*/  MOV R7, UR7 ;  /* 0x0000000700077c02 */ /* 0x008fe20008000f00 */
[----:B------:R-:W-:Y:S01]  /*5b60*/  IMAD.U32 R6, RZ, RZ, UR6 ;  /* 0x00000006ff067e24 */ /* 0x000fe2000f8e00ff */
[----:B----4-:R-:W-:Y:S01]  /*5b70*/  MOV R11, UR5 ;  /* 0x00000005000b7c02 */ /* 0x010fe20008000f00 */
[----:B------:R-:W-:Y:S02]  /*5b80*/  IMAD.U32 R10, RZ, RZ, UR4 ;  /* 0x00000004ff0a7e24 */ /* 0x000fe4000f8e00ff */
[----:B------:R-:W-:Y:S07]  /*5b90*/  LEPC R20, `(.L_x_88) ;  /* 0x000000001014794e */ /* 0x000fee0000000000 */
[----:B--2---:R-:W-:Y:S05]  /*5ba0*/  CALL.ABS.NOINC R2 ;  /* 0x0000000002007343 */ /* 0x004fea0003c00000 */
.L_x_88:
[----:B------:R-:W-:Y:S05]  /*5bb0*/  BSYNC.RECONVERGENT B6 ;  /* 0x0000000000067941 */ /* 0x000fea0003800200 */
.L_x_87:
[----:B------:R-:W-:Y:S01]  /*5bc0*/  ISETP.NE.U32.AND P4, PT, R58, RZ, PT ;  /* 0x000000ff3a00720c */ /* 0x000fe20003f85070 */
[----:B------:R-:W-:Y:S01]  /*5bd0*/  UISETP.NE.AND UP2, UPT, UR50, URZ, UPT ;  /* 0x000000ff3200728c */ /* 0x000fe2000bf45270 */
[----:B------:R-:W-:Y:S01]  /*5be0*/  ISETP.NE.U32.AND P2, PT, RZ, UR38, PT ;  /* 0x00000026ff007c0c */ /* 0x000fe2000bf45070 */
[----:B------:R-:W-:Y:S01]  /*5bf0*/  UISETP.NE.U32.AND UP1, UPT, UR44, URZ, UPT ;  /* 0x000000ff2c00728c */ /* 0x000fe2000bf25070 */
[----:B------:R-:W-:Y:S01]  /*5c00*/  ISETP.NE.AND.EX P4, PT, R59, RZ, PT, P4 ;  /* 0x000000ff3b00720c */ /* 0x000fe20003f85340 */
[----:B------:R-:W-:Y:S01]  /*5c10*/  UPLOP3.LUT UP0, UPT, UPT, UPT, UPT, 0x40, 0x4 ;  /* 0x000000000004789c */ /* 0x000fe20003f0e870 */
[----:B------:R-:W-:Y:S01]  /*5c20*/  ISETP.NE.AND.EX P2, PT, RZ, UR39, PT, P2 ;  /* 0x00000027ff007c0c */ /* 0x000fe2000bf45320 */
[----:B------:R-:W-:Y:S01]  /*5c30*/  UISETP.NE.AND.EX UP1, UPT, UR45, URZ, UPT, UP1 ;  /* 0x000000ff2d00728c */ /* 0x000fe2000bf25310 */
[----:B------:R-:W-:Y:S04]  /*5c40*/  PLOP3.LUT P1, PT, PT, PT, UP2, 0x80, 0x8 ;  /* 0x000000000008781c */ /* 0x000fe80003f2f028 */
[----:B------:R-:W-:Y:S06]  /*5c50*/  @UP2 UPLOP3.LUT UP0, UPT, UPT, UPT, UP1, 0x80, 0x8 ;  /* 0x000000000008289c */ /* 0x000fec0003f0f010 */
[----:B------:R-:W-:Y:S01]  /*5c60*/  PLOP3.LUT P0, PT, PT, PT, UP0, 0x80, 0x8 ;  /* 0x000000000008781c */ /* 0x000fe20003f0f008 */
[----:B------:R-:W-:Y:S01]  /*5c70*/  @!UPT UIADD3 URZ, UPT, UPT, URZ, URZ, URZ ;  /* 0x000000fffffff290 */ /* 0x000fe2000fffe0ff */
[----:B------:R-:W-:Y:S11]  /*5c80*/  BRA.U !UP1, `(.L_x_90) ;  /* 0x0000000109387547 */ /* 0x000ff6000b800000 */
[----:B------:R-:W-:Y:S01]  /*5c90*/  UISETP.NE.U32.AND UP0, UPT, UR38, URZ, UPT ;  /* 0x000000ff2600728c */ /* 0x000fe2000bf05070 */
[----:B------:R-:W-:Y:S02]  /*5ca0*/  HFMA2 R0, -RZ, RZ, 0, 5.9604644775390625e-08 ;  /* 0x00000001ff007431 */ /* 0x000fe400000001ff */
[----:B------:R-:W-:Y:S01]  /*5cb0*/  IMAD.MOV.U32 R64, RZ, RZ, 0x1 ;  /* 0x00000001ff407424 */ /* 0x000fe200078e00ff */
[----:B------:R-:W-:Y:S06]  /*5cc0*/  UISETP.NE.AND.EX UP0, UPT, UR39, URZ, UPT, UP0 ;  /* 0x000000ff2700728c */ /* 0x000fec000bf05300 */
[----:B------:R-:W-:Y:S05]  /*5cd0*/  PLOP3.LUT P3, PT, PT, PT, UP0, 0x80, 0x8 ;  /* 0x000000000008781c */ /* 0x000fea0003f6f008 */
[----:B------:R-:W1:Y:S01]  /*5ce0*/  @UP0 LDCU.64 UR6, c[0x0][0x888] ;  /* 0x00011100ff0607ac */ /* 0x000e620008000a00 */
[----:B------:R-:W-:Y:S07]  /*5cf0*/  @UP0 UIMAD UR4, UR36, UR44, URZ ;  /* 0x0000002c240402a4 */ /* 0x000fee000f8e02ff */
[----:B------:R-:W-:Y:S01]  /*5d00*/  @!P3 PRMT R64, R0, 0x7610, R64 ;  /* 0x000076100040b816 */ /* 0x000fe20000000040 */
[----:B-1----:R-:W-:Y:S03]  /*5d10*/  @UP0 UIMAD.WIDE UR6, UR4, 0x4, UR6 ;  /* 0x00000004040608a5 */ /* 0x002fe6000f8e0206 */
[----:B------:R-:W1:Y:S03]  /*5d20*/  @!UP0 LDCU UR4, c[0x0][0x880] ;  /* 0x00011000ff0487ac */ /* 0x000e660008000800 */
[----:B------:R-:W-:Y:S01]  /*5d30*/  IMAD.U32 R2, RZ, RZ, UR6 ;  /* 0x00000006ff027e24 */ /* 0x000fe2000f8e00ff */
[----:B------:R-:W-:Y:S05]  /*5d40*/  MOV R3, UR7 ;  /* 0x0000000700037c02 */ /* 0x000fea0008000f00 */
[----:B-----5:R2:W5:Y:S02]  /*5d50*/  @P3 LDG.E R35, desc[UR46][R2.64] ;  /* 0x0000002e02233981 */ /* 0x020564000c1e1900 */
[----:B-12---:R-:W-:Y:S02]  /*5d60*/  @!P3 IMAD.U32 R35, RZ, RZ, UR4 ;  /* 0x00000004ff23be24 */ /* 0x006fe4000f8e00ff */
.L_x_90:
[----:B------:R-:W-:Y:S05]  /*5d70*/  @!P4 BRA `(.L_x_91) ;  /* 0x000000000020c947 */ /* 0x000fea0003800000 */
[----:B------:R-:W-:Y:S04]  /*5d80*/  ISETP.NE.U32.AND P3, PT, R56, RZ, PT ;  /* 0x000000ff3800720c */ /* 0x000fe80003f65070 */
[----:B------:R-:W-:Y:S11]  /*5d90*/  ISETP.NE.AND.EX P3, PT, R57, RZ, PT, P3 ;  /* 0x000000ff3900720c */ /* 0x000ff60003f65330 */
[----:B------:R-:W-:Y:S02]  /*5da0*/  @!UPT UIADD3 URZ, UPT, UPT, URZ, URZ, URZ ;  /* 0x000000fffffff290 */ /* 0x000fe4000fffe0ff */
[----:B------:R-:W1:Y:S01]  /*5db0*/  @P3 LDC.64 R2, c[0x0][0x8a8] ;  /* 0x00022a00ff023b82 */ /* 0x000e620000000a00 */
[----:B------:R-:W-:Y:S04]  /*5dc0*/  @P3 IMAD R0, R58, UR36, RZ ;  /* 0x000000243a003c24 */ /* 0x000fe8000f8e02ff */
[----:B-1----:R-:W-:Y:S05]  /*5dd0*/  @P3 IMAD.WIDE R2, R0, 0x4, R2 ;  /* 0x0000000400023825 */ /* 0x002fea00078e0202 */
[----:B-----5:R1:W5:Y:S02]  /*5de0*/  @P3 LDG.E R33, desc[UR46][R2.64] ;  /* 0x0000002e02213981 */ /* 0x020364000c1e1900 */
[----:B-1----:R-:W2:Y:S02]  /*5df0*/  @!P3 LDC R33, c[0x0][0x8a0] ;  /* 0x00022800ff21bb82 */ /* 0x002ea40000000800 */
.L_x_91:
[----:B-----5:R-:W-:Y:S01]  /*5e00*/  FSETP.NEU.AND P3, PT, R35, RZ, PT ;  /* 0x000000ff2300720b */ /* 0x020fe20003f6d000 */
[----:B------:R-:W-:Y:S01]  /*5e10*/  IMAD.SHL.U32 R88, R68, 0x4, RZ ;  /* 0x0000000444587824 */ /* 0x000fe200078e00ff */
[----:B------:R-:W-:Y:S01]  /*5e20*/  SEL R4, RZ, 0xffffffff, P2 ;  /* 0xffffffffff047807 */ /* 0x000fe20001000000 */
[----:B------:R-:W-:Y:S01]  /*5e30*/  BSSY B1, `(.L_x_92) ;  /* 0x0000042000017945 */ /* 0x000fe20003800000 */
[----:B------:R-:W-:Y:S01]  /*5e40*/  @P1 LOP3.LUT P2, RZ, R64, 0xff, RZ, 0xc0, !PT ;  /* 0x000000ff40ff1812 */ /* 0x000fe2000784c0ff */
[----:B------:R-:W-:Y:S01]  /*5e50*/  VIADD R83, R88, UR48 ;  /* 0x0000003058537c36 */ /* 0x000fe20008000000 */
[----:B------:R-:W-:Y:S01]  /*5e60*/  @P1 SEL R0, RZ, 0xffffffff, P3 ;  /* 0xffffffffff001807 */ /* 0x000fe20001800000 */
[----:B------:R-:W-:Y:S01]  /*5e70*/  IMAD.MOV.U32 R89, RZ, RZ, 0x1 ;  /* 0x00000001ff597424 */ /* 0x000fe200078e00ff */
[----:B------:R-:W-:Y:S01]  /*5e80*/  LEA R85, R31, UR48, 0x3 ;  /* 0x000000301f557c11 */ /* 0x000fe2000f8e18ff */
[----:B------:R-:W-:Y:S01]  /*5e90*/  IMAD.MOV.U32 R87, RZ, RZ, RZ ;  /* 0x000000ffff577224 */ /* 0x000fe200078e00ff */
[----:B------:R-:W-:Y:S02]  /*5ea0*/  @P0 SEL R0, R4, R0, !P2 ;  /* 0x0000000004000207 */ /* 0x000fe40005000000 */
[----:B------:R-:W-:Y:S02]  /*5eb0*/  CS2R R54, SRZ ;  /* 0x0000000000367805 */ /* 0x000fe4000001ff00 */
[----:B------:R-:W-:Y:S02]  /*5ec0*/  SHF.L.U32 R2, R73, 0x1f, RZ ;  /* 0x0000001f49027819 */ /* 0x000fe400000006ff */
[----:B------:R-:W-:Y:S02]  /*5ed0*/  CS2R R52, SRZ ;  /* 0x0000000000347805 */ /* 0x000fe4000001ff00 */
[----:B------:R-:W-:Y:S02]  /*5ee0*/  @P1 LOP3.LUT R0, R0, 0x1, RZ, 0xc0, !PT ;  /* 0x0000000100001812 */ /* 0x000fe400078ec0ff */
[----:B------:R-:W-:Y:S02]  /*5ef0*/  CS2R R50, SRZ ;  /* 0x0000000000327805 */ /* 0x000fe4000001ff00 */
[----:B------:R-:W-:Y:S02]  /*5f00*/  PLOP3.LUT P2, PT, PT, PT, UP1, 0x80, 0x8 ;  /* 0x000000000008781c */ /* 0x000fe40003f4f018 */
[----:B------:R-:W-:Y:S02]  /*5f10*/  CS2R R48, SRZ ;  /* 0x0000000000307805 */ /* 0x000fe4000001ff00 */
[----:B------:R-:W-:Y:S02]  /*5f20*/  ISETP.NE.U32.OR P6, PT, R0, 0x1, !P1 ;  /* 0x000000010000780c */ /* 0x000fe40004fc5470 */
[----:B------:R-:W-:Y:S02]  /*5f30*/  CS2R R46, SRZ ;  /* 0x00000000002e7805 */ /* 0x000fe4000001ff00 */
[----:B------:R-:W-:Y:S02]  /*5f40*/  LEA.HI R34, R31, R31, RZ, 0x1 ;  /* 0x0000001f1f227211 */ /* 0x000fe400078f08ff */
[----:B------:R-:W-:Y:S02]  /*5f50*/  CS2R R44, SRZ ;  /* 0x00000000002c7805 */ /* 0x000fe4000001ff00 */
[----:B------:R-:W-:Y:S02]  /*5f60*/  LOP3.LUT P4, R78, R64, 0xff, RZ, 0xc0, !PT ;  /* 0x000000ff404e7812 */ /* 0x000fe4000788c0ff */
[----:B------:R-:W-:Y:S02]  /*5f70*/  CS2R R42, SRZ ;  /* 0x00000000002a7805 */ /* 0x000fe4000001ff00 */
[----:B------:R-:W-:Y:S02]  /*5f80*/  SEL R3, RZ, 0xffffffff, P3 ;  /* 0xffffffffff037807 */ /* 0x000fe40001800000 */
[----:B------:R-:W-:Y:S02]  /*5f90*/  CS2R R40, SRZ ;  /* 0x0000000000287805 */ /* 0x000fe4000001ff00 */
[----:B------:R-:W-:Y:S01]  /*5fa0*/  P2R R80, PR, RZ, 0x40 ;  /* 0x00000040ff507803 */ /* 0x000fe20000000000 */
[----:B------:R-:W-:Y:S01]  /*5fb0*/  VIADD R82, R83, 0x400 ;  /* 0x0000040053527836 */ /* 0x000fe20000000000 */
[----:B------:R-:W-:Y:S01]  /*5fc0*/  @P2 SEL R3, R4, R3, !P4 ;  /* 0x0000000304032207 */ /* 0x000fe20006000000 */
[----:B------:R-:W-:Y:S01]  /*5fd0*/  IMAD.IADD R81, R74, 0x1, R83 ;  /* 0x000000014a517824 */ /* 0x000fe200078e0253 */
[----:B------:R-:W-:Y:S02]  /*5fe0*/  @P6 SHF.L.U32 R0, RZ, 0x1f, RZ ;  /* 0x0000001fff006819 */ /* 0x000fe400000006ff */
[----:B------:R-:W-:Y:S02]  /*5ff0*/  LOP3.LUT R3, R3, 0x1, RZ, 0xc0, !PT ;  /* 0x0000000103037812 */ /* 0x000fe400078ec0ff */
[----:B------:R1:W3:Y:S02]  /*6000*/  @P6 SYNCS.PHASECHK.TRANS64.TRYWAIT P1, [UR48+0x20], R0 ;  /* 0x00002000ff0065a7 */ /* 0x0002e40008021130 */
[----:B------:R-:W-:Y:S04]  /*6010*/  ISETP.NE.U32.AND P5, PT, R3, 0x1, PT ;  /* 0x000000010300780c */ /* 0x000fe80003fa5070 */
[----:B------:R-:W-:Y:S01]  /*6020*/  P2R R90, PR, RZ, 0x20 ;  /* 0x00000020ff5a7803 */ /* 0x000fe20000000000 */
[----:B------:R4:W2:Y:S01]  /*6030*/  SYNCS.PHASECHK.TRANS64.TRYWAIT P0, [R85+URZ+0x90], R2 ;  /* 0x00009002550075a7 */ /* 0x0008a200080011ff */
[C---:B-1----:R-:W-:Y:S01]  /*6040*/  IMAD.SHL.U32 R0, R34.reuse, 0x80, RZ ;  /* 0x0000008022007824 */ /* 0x042fe200078e00ff */
[----:B------:R-:W-:Y:S04]  /*6050*/  LOP3.LUT R34, R34, 0xffe, RZ, 0xc0, !PT ;  /* 0x00000ffe22227812 */ /* 0x000fe800078ec0ff */
[----:B------:R-:W-:Y:S01]  /*6060*/  LOP3.LUT R0, R0, 0xffffff00, RZ, 0xc0, !PT ;  /* 0xffffff0000007812 */ /* 0x000fe200078ec0ff */
[----:B------:R-:W-:Y:S04]  /*6070*/  IMAD.IADD R34, R31, 0x1, -R34 ;  /* 0x000000011f227824 */ /* 0x000fe800078e0a22 */
[----:B------:R-:W-:Y:S04]  /*6080*/  IMAD.IADD R0, R32, 0x1, R0 ;  /* 0x0000000120007824 */ /* 0x000fe800078e0200 */
[----:B------:R-:W-:Y:S01]  /*6090*/  IMAD R34, R34, 0x100000, R0 ;  /* 0x0010000022227824 */ /* 0x000fe200078e0200 */
[----:B---3--:R-:W-:Y:S01]  /*60a0*/  @P6 SEL R89, RZ, 0x1, !P1 ;  /* 0x00000001ff596807 */ /* 0x008fe20004800000 */
[----:B----4-:R-:W-:Y:S06]  /*60b0*/  @!P6 BRA `(.L_x_93) ;  /* 0x000000000064e947 */ /* 0x010fec0003800000 */
[----:B------:R-:W-:Y:S01]  /*60c0*/  @P5 IMAD R5, R75, 0x4, R82 ;  /* 0x000000044b055824 */ /* 0x000fe200078e0252 */
[----:B------:R-:W-:Y:S01]  /*60d0*/  ISETP.NE.AND P1, PT, R89, RZ, PT ;  /* 0x000000ff5900720c */ /* 0x000fe20003f25270 */
[----:B------:R-:W-:Y:S01]  /*60e0*/  IMAD.MOV.U32 R54, RZ, RZ, RZ ;  /* 0x000000ffff367224 */ /* 0x000fe200078e00ff */
[----:B------:R-:W-:Y:S01]  /*60f0*/  BSSY B0, `(.L_x_94) ;  /* 0x000000d000007945 */ /* 0x000fe20003800000 */
[----:B------:R-:W-:Y:S01]  /*6100*/  @P5 IMAD.IADD R4, R74, 0x1, R5 ;  /* 0x000000014a045824 */ /* 0x000fe200078e0205 */
[----:B------:R-:W-:Y:S02]  /*6110*/  CS2R R50, SRZ ;  /* 0x0000000000327805 */ /* 0x000fe4000001ff00 */
[----:B------:R-:W-:Y:S02]  /*6120*/  CS2R R48, SRZ ;  /* 0x0000000000307805 */ /* 0x000fe4000001ff00 */
[----:B------:R-:W-:Y:S02]  /*6130*/  CS2R R52, SRZ ;  /* 0x0000000000347805 */ /* 0x000fe4000001ff00 */
[----:B------:R-:W-:Y:S02]  /*6140*/  CS2R R42, SRZ ;  /* 0x00000000002a7805 */ /* 0x000fe4000001ff00 */
[----:B------:R-:W-:Y:S02]  /*6150*/  CS2R R40, SRZ ;  /* 0x0000000000287805 */ /* 0x000fe4000001ff00 */
[----:B------:R-:W-:Y:S02]  /*6160*/  CS2R R46, SRZ ;  /* 0x00000000002e7805 */ /* 0x000fe4000001ff00 */
[----:B------:R-:W-:Y:S01]  /*6170*/  CS2R R44, SRZ ;  /* 0x00000000002c7805 */ /* 0x000fe2000001ff00 */
[----:B------:R-:W-:Y:S06]  /*6180*/  @P1 BRA `(.L_x_95) ;  /* 0x00000000000c1947 */ /* 0x000fec0003800000 */
[----:B------:R-:W-:Y:S04]  /*6190*/  SHF.L.U32 R3, RZ, 0x1f, RZ ;  /* 0x0000001fff037819 */ /* 0x000fe800000006ff */
[----:B------:R-:W1:Y:S02]  /*61a0*/  SYNCS.PHASECHK.TRANS64.TRYWAIT P1, [UR48+0x20], R3 ;  /* 0x00002003ff0075a7 */ /* 0x000e640008021130 */
[----:B-1----:R-:W-:Y:S05]  /*61b0*/  @!P1 BRA `(.L_x_96) ;  /* 0x00000048006c9947 */ /* 0x002fea0003800000 */
.L_x_95:
[----:B------:R-:W-:Y:S05]  /*61c0*/  BSYNC B0 ;  /* 0x0000000000007941 */ /* 0x000fea0003800000 */
.L_x_94:
[----:B------:R-:W-:Y:S01]  /*61d0*/  ISETP.NE.AND P1, PT, R90, RZ, PT ;  /* 0x000000ff5a00720c */ /* 0x000fe20003f25270 */
[----:B------:R-:W-:Y:S11]  /*61e0*/  HFMA2 R87, -RZ, RZ, 0, 5.9604644775390625e-08 ;  /* 0x00000001ff577431 */ /* 0x000ff600000001ff */
[----:B------:R-:W-:Y:S01]  /*61f0*/  @!UPT UIADD3 URZ, UPT, UPT, URZ, URZ, URZ ;  /* 0x000000fffffff290 */ /* 0x000fe2000fffe0ff */
[----:B------:R-:W-:Y:S05]  /*6200*/  @P1 WARPSYNC.ALL ;  /* 0x0000000000001948 */ /* 0x000fea0003800000 */
[----:B------:R3:W4:Y:S04]  /*6210*/  @P1 LDSM.16.M88.4 R48, [R5] ;  /* 0x000000000530183b */ /* 0x0007280000000200 */
[----:B------:R3:W1:Y:S04]  /*6220*/  @P1 LDSM.16.M88.4 R52, [R4] ;  /* 0x000000000434183b */ /* 0x0006680000000200 */
[----:B------:R3:W1:Y:S04]  /*6230*/  @P1 LDSM.16.M88.4 R40, [R88+UR48+0x400] ;  /* 0x000400305828183b */ /* 0x0006680008000200 */
[----:B------:R3:W1:Y:S02]  /*6240*/  @P1 LDSM.16.M88.4 R44, [R81+0x400] ;  /* 0x00040000512c183b */ /* 0x0006640000000200 */
.L_x_93:
[----:B------:R-:W-:Y:S05]  /*6250*/  BSYNC B1 ;  /* 0x0000000000017941 */ /* 0x000fea0003800000 */
.L_x_92:
[----:B-1----:R-:W-:Y:S04]  /*6260*/  SHF.R.U32.HI R0, RZ, 0x15, R34 ;  /* 0x00000015ff007819 */ /* 0x002fe80000011622 */
[----:B------:R-:W-:Y:S01]  /*6270*/  LOP3.LUT P1, RZ, R0, 0x3, R69, 0x48, !PT ;  /* 0x0000000300ff7812 */ /* 0x000fe20007824845 */
[----:B------:R-:W-:Y:S01]  /*6280*/  @!UPT UIADD3 URZ, UPT, UPT, URZ, URZ, URZ ;  /* 0x000000fffffff290 */ /* 0x000fe2000fffe0ff */
[----:B--2---:R-:W-:Y:S11]  /*6290*/  @P0 BRA `(.L_x_97) ;  /* 0x0000000000080947 */ /* 0x004ff60003800000 */
[----:B------:R-:W1:Y:S02]  /*62a0*/  SYNCS.PHASECHK.TRANS64.TRYWAIT P0, [R85+URZ+0x90], R2 ;  /* 0x00009002550075a7 */ /* 0x000e6400080011ff */
[----:B-1----:R-:W-:Y:S05]  /*62b0*/  @!P0 BRA `(.L_x_98) ;  /* 0x0000004800448947 */ /* 0x002fea0003800000 */
.L_x_97:
[----:B------:R-:W-:Y:S05]  /*62c0*/  @!P1 BRA `(.L_x_99) ;  /* 0x0000000000409947 */ /* 0x000fea0003800000 */
[----:B------:R-:W3:Y:S01]  /*62d0*/  LDCU.64 UR8, c[0x4][0x70] ;  /* 0x01000e00ff0877ac */ /* 0x000ee20008000a00 */
[----:B------:R-:W-:Y:S01]  /*62e0*/  MOV R3, 0x0 ;  /* 0x0000000000037802 */ /* 0x000fe20000000f00 */
[----:B------:R-:W-:Y:S02]  /*62f0*/  HFMA2 R12, -RZ, RZ, 0, 5.9604644775390625e-08 ;  /* 0x00000001ff0c7431 */ /* 0x000fe400000001ff */
[----:B------:R-:W-:Y:S02]  /*6300*/  IMAD.MOV.U32 R8, RZ, RZ, 0x192 ;  /* 0x00000192ff087424 */ /* 0x000fe400078e00ff */
[----:B------:R-:W-:Y:S01]  /*6310*/  IMAD.MOV.U32 R13, RZ, RZ, RZ ;  /* 0x000000ffff0d7224 */ /* 0x000fe200078e00ff */
[----:B------:R-:W2:Y:S01]  /*6320*/  LDCU.64 UR6, c[0x4][0x78] ;  /* 0x01000f00ff0677ac */ /* 0x000ea20008000a00 */
[----:B-1----:R-:W1:Y:S01]  /*6330*/  LDC.64 R2, c[0x4][R3] ;  /* 0x0100000003027b82 */ /* 0x002e620000000a00 */
[----:B------:R-:W5:Y:S01]  /*6340*/  LDCU.64 UR4, c[0x4][0x10] ;  /* 0x01000200ff0477ac */ /* 0x000f620008000a00 */
[----:B---3--:R-:W-:Y:S01]  /*6350*/  MOV R5, UR9 ;  /* 0x0000000900057c02 */ /* 0x008fe20008000f00 */
[----:B------:R-:W-:Y:S01]  /*6360*/  IMAD.U32 R4, RZ, RZ, UR8 ;  /* 0x00000008ff047e24 */ /* 0x000fe2000f8e00ff */
[----:B--2---:R-:W-:Y:S01]  /*6370*/  MOV R7, UR7 ;  /* 0x0000000700077c02 */ /* 0x004fe20008000f00 */
[----:B------:R-:W-:Y:S01]  /*6380*/  IMAD.U32 R6, RZ, RZ, UR6 ;  /* 0x00000006ff067e24 */ /* 0x000fe2000f8e00ff */
[----:B-----5:R-:W-:Y:S01]  /*6390*/  MOV R11, UR5 ;  /* 0x00000005000b7c02 */ /* 0x020fe20008000f00 */
[----:B------:R-:W-:Y:S02]  /*63a0*/  IMAD.U32 R10, RZ, RZ, UR4 ;  /* 0x00000004ff0a7e24 */ /* 0x000fe4000f8e00ff */
[----:B------:R-:W-:Y:S07]  /*63b0*/  LEPC R20, `(.L_x_99) ;  /* 0x000000001014794e */ /* 0x000fee0000000000 */
[----:B-1--4-:R-:W-:Y:S05]  /*63c0*/  CALL.ABS.NOINC R2 ;  /* 0x0000000002007343 */ /* 0x012fea0003c00000 */
.L_x_99:
[----:B------:R-:W-:Y:S05]  /*63d0*/  WARPSYNC.ALL ;  /* 0x0000000000007948 */ /* 0x000fea0003800000 */
[----:B------:R-:W-:Y:S01]  /*63e0*/  R2UR UR4, R34 ;  /* 0x00000000220472ca */ /* 0x000fe200000e0000 */
[----:B------:R-:W-:Y:S01]  /*63f0*/  BSSY.RECONVERGENT B0, `(.L_x_100) ;  /* 0x000003c000007945 */ /* 0x000fe20003800200 */
[----:B------:R-:W-:Y:S02]  /*6400*/  SHF.L.U32 R86, R75, 0x2, RZ ;  /* 0x000000024b567819 */ /* 0x000fe400000006ff */
[----:B------:R-:W-:Y:S02]  /*6410*/  ISETP.NE.AND P0, PT, R76, RZ, PT ;  /* 0x000000ff4c00720c */ /* 0x000fe40003f05270 */
[----:B------:R-:W-:Y:S04]  /*6420*/  IADD3 R82, PT, PT, R82, R86, RZ ;  /* 0x0000005652527210 */ /* 0x000fe80007ffe0ff */
[----:B------:R-:W-:Y:S03]  /*6430*/  IADD3 R84, PT, PT, R74, R82, RZ ;  /* 0x000000524a547210 */ /* 0x000fe60007ffe0ff */
[----:B---3--:R-:W2:Y:S02]  /*6440*/  LDTM.16dp128bit.x8 R4, tmem[UR4] ;  /* 0x00000004000479ee */ /* 0x008ea40008180000 */
[C---:B--2---:R-:W-:Y:S01]  /*6450*/  FMUL R0, R33.reuse, R4 ;  /* 0x0000000421007220 */ /* 0x044fe20000400000 */
[C---:B-1----:R-:W-:Y:S01]  /*6460*/  FMUL R2, R33.reuse, R5 ;  /* 0x0000000521027220 */ /* 0x042fe20000400000 */
[C---:B------:R-:W-:Y:S01]  /*6470*/  FMUL R3, R33.reuse, R6 ;  /* 0x0000000621037220 */ /* 0x040fe20000400000 */
[----:B------:R-:W-:Y:S01]  /*6480*/  FMUL R7, R33, R7 ;  /* 0x0000000721077220 */ /* 0x000fe20000400000 */
[----:B------:R-:W-:Y:S01]  /*6490*/  FFMA R36, R35, R40, R0 ;  /* 0x0000002823247223 */ /* 0x000fe20000000000 */
        /* <DEDUP_REMOVED lines=10> */
[----:B------:R1:W-:Y:S01]  /*6540*/  STSM.16.M88.4 [R83+0x400], R36 ;  /* 0x0004002453007844 */ /* 0x0003e20000000200 */
[----:B------:R-:W-:Y:S01]  /*6550*/  FMUL R9, R33, R13 ;  /* 0x0000000d21097220 */ /* 0x000fe20000400000 */
[----:B------:R-:W-:Y:S01]  /*6560*/  FFMA R6, R35, R46, R6 ;  /* 0x0000002e23067223 */ /* 0x000fe20000000006 */
[----:B------:R-:W-:Y:S01]  /*6570*/  FMUL R10, R33, R14 ;  /* 0x0000000e210a7220 */ /* 0x000fe20000400000 */
[----:B------:R-:W-:Y:S01]  /*6580*/  FFMA R7, R35, R47, R11 ;  /* 0x0000002f23077223 */ /* 0x000fe2000000000b */
[----:B------:R-:W-:Y:S01]  /*6590*/  FMUL R15, R33, R15 ;  /* 0x0000000f210f7220 */ /* 0x000fe20000400000 */
[----:B----4-:R-:W-:Y:S01]  /*65a0*/  FFMA R8, R35, R48, R8 ;  /* 0x0000003023087223 */ /* 0x010fe20000000008 */
        /* <DEDUP_REMOVED lines=8> */
[C---:B------:R-:W-:Y:S01]  /*6630*/  FFMA R12, R35.reuse, R52, R12 ;  /* 0x00000034230c7223 */ /* 0x040fe2000000000c */
[C---:B------:R-:W-:Y:S01]  /*6640*/  FFMA R13, R35.reuse, R53, R13 ;  /* 0x00000035230d7223 */ /* 0x040fe2000000000d */
[C---:B------:R-:W-:Y:S01]  /*6650*/  FFMA R14, R35.reuse, R54, R14 ;  /* 0x00000036230e7223 */ /* 0x040fe2000000000e */
[----:B------:R1:W-:Y:S01]  /*6660*/  STSM.16.M88.4 [R82], R8 ;  /* 0x0000000852007844 */ /* 0x0003e20000000200 */
[----:B------:R-:W-:Y:S05]  /*6670*/  FFMA R15, R35, R55, R19 ;  /* 0x00000037230f7223 */ /* 0x000fea0000000013 */
[----:B------:R1:W-:Y:S01]  /*6680*/  STSM.16.M88.4 [R84], R12 ;  /* 0x0000000c54007844 */ /* 0x0003e20000000200 */
[----:B------:R-:W-:Y:S01]  /*6690*/  @!PT LDS RZ, [RZ] ;  /* 0x00000000fffff984 */ /* 0x000fe20000000800 */
[----:B------:R-:W-:Y:S01]  /*66a0*/  @!PT LDS RZ, [RZ] ;  /* 0x00000000fffff984 */ /* 0x000fe20000000800 */
[----:B------:R-:W-:Y:S01]  /*66b0*/  @!PT LDS RZ, [RZ] ;  /* 0x00000000fffff984 */ /* 0x000fe20000000800 */
[----:B------:R-:W-:Y:S01]  /*66c0*/  @!PT LDS RZ, [RZ] ;  /* 0x00000000fffff984 */ /* 0x000fe20000000800 */
[----:B------:R2:W-:Y:S06]  /*66d0*/  MEMBAR.ALL.CTA ;  /* 0x0000000000007992 */ /* 0x0005ec0000008000 */
[----:B--2---:R-:W2:Y:S02]  /*66e0*/  FENCE.VIEW.ASYNC.S ;  /* 0x00000000000073c6 */ /* 0x004ea40000000000 */
[----:B--2---:R-:W-:Y:S06]  /*66f0*/  BAR.SYNC.DEFER_BLOCKING 0x1, 0x80 ;  /* 0x0042000000007b1d */ /* 0x004fec0000010000 */
[----:B------:R-:W-:Y:S05]  /*6700*/  @P0 BRA `(.L_x_101) ;  /* 0x0000000000280947 */ /* 0x000fea0003800000 */
[----:B------:R-:W-:Y:S02]  /*6710*/  UIADD3 UR4, UPT, UPT, UR48, 0x400, URZ ;  /* 0x0000040030047890 */ /* 0x000fe4000fffe0ff */
[----:B------:R-:W-:Y:S01]  /*6720*/  UIADD3 UR6, UP0, UPT, UR52, 0x680, URZ ;  /* 0x0000068034067890 */ /* 0x000fe2000ff1e0ff */
[----:B------:R-:W-:Y:S03]  /*6730*/  UMOV UR43, UR36 ;  /* 0x00000024002b7c82 */ /* 0x000fe60008000000 */
[----:B------:R-:W-:Y:S01]  /*6740*/  MOV R70, UR4 ;  /* 0x0000000400467c02 */ /* 0x000fe20008000f00 */
[----:B------:R-:W-:Y:S03]  /*6750*/  UIADD3.X UR7, UPT, UPT, URZ, UR53, URZ, UP0, !UPT ;  /* 0x00000035ff077290 */ /* 0x000fe600087fe4ff */
[----:B------:R-:W-:Y:S11]  /*6760*/  R2UR UR40, R70 ;  /* 0x00000000462872ca */ /* 0x000ff600000e0000 */
[----:B------:R-:W-:Y:S02]  /*6770*/  @!UPT UIADD3 URZ, UPT, UPT, URZ, URZ, URZ ;  /* 0x000000fffffff290 */ /* 0x000fe4000fffe0ff */
[----:B------:R2:W-:Y:S01]  /*6780*/  UTMASTG.3D [UR40], [UR6] ;  /* 0x00000028060073b5 */ /* 0x0005e20008010000 */
[----:B------:R0:W-:Y:S01]  /*6790*/  UTMACMDFLUSH ;  /* 0x00000000000079b7 */ /* 0x0001e20000000000 */
[----:B--2---:R-:W-:Y:S04]  /*67a0*/  DEPBAR.LE SB0, 0x1 ;  /* 0x000080400000791a */ /* 0x004fe80000000000 */
.L_x_101:
[----:B------:R-:W-:Y:S05]  /*67b0*/  BSYNC.RECONVERGENT B0 ;  /* 0x0000000000007941 */ /* 0x000fea0003800200 */
.L_x_100:
[----:B------:R-:W-:Y:S01]  /*67c0*/  BAR.SYNC.DEFER_BLOCKING 0x1, 0x80 ;  /* 0x0042000000007b1d */ /* 0x000fe20000010000 */
[----:B------:R-:W-:Y:S01]  /*67d0*/  ISETP.NE.AND P1, PT, R80, RZ, PT ;  /* 0x000000ff5000720c */ /* 0x000fe20003f25270 */
[----:B------:R-:W-:Y:S01]  /*67e0*/  UISETP.NE.AND UP0, UPT, UR49, URZ, UPT ;  /* 0x000000ff3100728c */ /* 0x000fe2000bf05270 */
[----:B------:R-:W-:Y:S11]  /*67f0*/  LEA R2, R87, UR48, 0x3 ;  /* 0x0000003057027c11 */ /* 0x000ff6000f8e18ff */
[----:B------:R-:W-:Y:S01]  /*6800*/  @P1 SHF.L.U32 R3, RZ, 0x1f, RZ ;  /* 0x0000001fff031819 */ /* 0x000fe200000006ff */
[----:B------:R-:W-:Y:S06]  /*6810*/  BRA.U !UP0, `(.L_x_102) ;  /* 0x0000000108247547 */ /* 0x000fec000b800000 */
[----:B-1----:R-:W-:Y:S01]  /*6820*/  IMAD.U32 R4, RZ, RZ, UR51 ;  /* 0x00000033ff047e24 */ /* 0x002fe2000f8e00ff */
[----:B------:R-:W-:Y:S01]  /*6830*/  MOV R0, UR37 ;  /* 0x0000002500007c02 */ /* 0x000fe20008000f00 */
[----:B------:R-:W-:Y:S03]  /*6840*/  UIADD3 UR51, UPT, UPT, UR51, 0x1, URZ ;  /* 0x0000000133337890 */ /* 0x000fe6000fffe0ff */
[----:B------:R-:W-:Y:S01]  /*6850*/  @P1 LEA R4, R4, UR48, 0x3 ;  /* 0x0000003004041c11 */ /* 0x000fe2000f8e18ff */
[----:B------:R-:W-:Y:S04]  /*6860*/  UISETP.NE.AND UP0, UPT, UR51, 0x4, UPT ;  /* 0x000000043300788c */ /* 0x000fe8000bf05270 */
[----:B------:R-:W-:Y:S01]  /*6870*/  @P1 VIADD R4, R4, 0x40 ;  /* 0x0000004004041836 */ /* 0x000fe20000000000 */
[----:B------:R-:W-:Y:S04]  /*6880*/  USEL UR51, UR51, URZ, UP0 ;  /* 0x000000ff33337287 */ /* 0x000fe80008000000 */
[----:B------:R-:W-:Y:S04]  /*6890*/  @P1 PRMT R0, R0, 0x654, R4 ;  /* 0x0000065400001816 */ /* 0x000fe80000000004 */
[----:B------:R2:W-:Y:S04]  /*68a0*/  @P1 SYNCS.ARRIVE.TRANS64.RED.A1T0 RZ, [R0+URZ], RZ ;  /* 0x000000ff00ff19a7 */ /* 0x0005e800081004ff */
.L_x_102:
[----:B------:R-:W3:Y:S01]  /*68b0*/  @P1 SYNCS.PHASECHK.TRANS64.TRYWAIT P0, [R2+URZ+0x20], R3 ;  /* 0x00002003020015a7 */ /* 0x000ee200080011ff */
[----:B------:R-:W-:Y:S01]  /*68c0*/  BSSY B1, `(.L_x_103) ;  /* 0x0000017000017945 */ /* 0x000fe20003800000 */
[----:B---3--:R-:W-:Y:S03]  /*68d0*/  @P1 SEL R89, RZ, 0x1, !P0 ;  /* 0x00000001ff591807 */ /* 0x008fe60004000000 */
[----:B------:R-:W-:Y:S05]  /*68e0*/  @!P1 BRA `(.L_x_104) ;  /* 0x0000000000509947 */ /* 0x000fea0003800000 */
[----:B------:R-:W-:Y:S01]  /*68f0*/  ISETP.NE.AND P1, PT, R90, RZ, PT ;  /* 0x000000ff5a00720c */ /* 0x000fe20003f25270 */
[----:B------:R-:W-:Y:S01]  /*6900*/  BSSY B0, `(.L_x_105) ;  /* 0x000000a000007945 */ /* 0x000fe20003800000 */
[----:B------:R-:W-:Y:S11]  /*6910*/  ISETP.NE.AND P0, PT, R89, RZ, PT ;  /* 0x000000ff5900720c */ /* 0x000ff60003f05270 */
[----:B-1----:R-:W-:Y:S04]  /*6920*/  @P1 IMAD R5, R87, 0x2000, R88 ;  /* 0x0000200057051824 */ /* 0x002fe800078e0258 */
[----:B------:R-:W-:Y:S05]  /*6930*/  @P1 VIADD R4, R5, UR48 ;  /* 0x0000003005041c36 */ /* 0x000fea0008000000 */
[----:B------:R-:W-:Y:S01]  /*6940*/  @P1 IADD3 R3, PT, PT, R86, R4, RZ ;  /* 0x0000000456031210 */ /* 0x000fe20007ffe0ff */
[----:B------:R-:W-:Y:S01]  /*6950*/  @P1 IMAD.IADD R4, R74, 0x1, R4 ;  /* 0x000000014a041824 */ /* 0x000fe200078e0204 */
[----:B------:R-:W-:Y:S06]  /*6960*/  @P0 BRA `(.L_x_106) ;  /* 0x00000000000c0947 */ /* 0x000fec0003800000 */
[----:B--2---:R-:W-:Y:S04]  /*6970*/  SHF.L.U32 R0, RZ, 0x1f, RZ ;  /* 0x0000001fff007819 */ /* 0x004fe800000006ff */
[----:B------:R-:W1:Y:S02]  /*6980*/  SYNCS.PHASECHK.TRANS64.TRYWAIT P0, [R2+URZ+0x20], R0 ;  /* 0x00002000020075a7 */ /* 0x000e6400080011ff */
[----:B-1----:R-:W-:Y:S05]  /*6990*/  @!P0 BRA `(.L_x_107) ;  /* 0x0000004000a08947 */ /* 0x002fea0003800000 */
.L_x_106:
[----:B------:R-:W-:Y:S05]  /*69a0*/  BSYNC B0 ;  /* 0x0000000000007941 */ /* 0x000fea0003800000 */
.L_x_105:
[----:B------:R-:W-:Y:S02]  /*69b0*/  ISETP.NE.AND P0, PT, R90, RZ, PT ;  /* 0x000000ff5a00720c */ /* 0x000fe40003f05270 */
[----:B------:R-:W-:Y:S11]  /*69c0*/  IADD3 R87, PT, PT, R87, 0x1, RZ ;  /* 0x0000000157577810 */ /* 0x000ff60007ffe0ff */
[----:B-12---:R-:W-:Y:S01]  /*69d0*/  @P0 IMAD.IADD R0, R74, 0x1, R3 ;  /* 0x000000014a000824 */ /* 0x006fe200078e0203 */
[----:B------:R-:W-:Y:S05]  /*69e0*/  @P0 WARPSYNC.ALL ;  /* 0x0000000000000948 */ /* 0x000fea0003800000 */
[----:B------:R3:W4:Y:S04]  /*69f0*/  @P0 LDSM.16.M88.4 R40, [R5+UR48+0x400] ;  /* 0x000400300528083b */ /* 0x0007280008000200 */
[----:B------:R3:W1:Y:S04]  /*6a00*/  @P0 LDSM.16.M88.4 R44, [R4+0x400] ;  /* 0x00040000042c083b */ /* 0x0006680000000200 */
[----:B------:R3:W2:Y:S04]  /*6a10*/  @P0 LDSM.16.M88.4 R48, [R3+0x400] ;  /* 0x000400000330083b */ /* 0x0006a80000000200 */
[----:B------:R3:W1:Y:S02]  /*6a20*/  @P0 LDSM.16.M88.4 R52, [R0+0x400] ;  /* 0x000400000034083b */ /* 0x0006640000000200 */
.L_x_104:
[----:B------:R-:W-:Y:S05]  /*6a30*/  BSYNC B1 ;  /* 0x0000000000017941 */ /* 0x000fea0003800000 */
.L_x_103:
[----:B--23--:R-:W-:Y:S05]  /*6a40*/  VIADD R0, R34, 0x20 ;  /* 0x0000002022007836 */ /* 0x00cfea0000000000 */
[----:B------:R-:W-:Y:S04]  /*6a50*/  SHF.R.U32.HI R0, RZ, 0x15, R0 ;  /* 0x00000015ff007819 */ /* 0x000fe80000011600 */
[----:B------:R-:W-:Y:S11]  /*6a60*/  LOP3.LUT P0, RZ, R0, 0x3, R69, 0x48, !PT ;  /* 0x0000000300ff7812 */ /* 0x000ff60007804845 */
[----:B------:R-:W-:Y:S02]  /*6a70*/  @!UPT UIADD3 URZ, UPT, UPT, URZ, URZ, URZ ;  /* 0x000000fffffff290 */ /* 0x000fe4000fffe0ff */
[----:B------:R-:W-:Y:S05]  /*6a80*/  @!P0 BRA `(.L_x_108) ;  /* 0x0000000000408947 */ /* 0x000fea0003800000 */
[----:B------:R-:W2:Y:S01]  /*6a90*/  LDCU.64 UR8, c[0x4][0x70] ;  /* 0x01000e00ff0877ac */ /* 0x000ea20008000a00 */
[----:B------:R-:W-:Y:S01]  /*6aa0*/  MOV R3, 0x0 ;  /* 0x0000000000037802 */ /* 0x000fe20000000f00 */
[----:B-1----:R-:W-:Y:S02]  /*6ab0*/  HFMA2 R12, -RZ, RZ, 0, 5.9604644775390625e-08 ;  /* 0x00000001ff0c7431 */ /* 0x002fe400000001ff */
[----:B------:R-:W-:Y:S02]  /*6ac0*/  IMAD.MOV.U32 R8, RZ, RZ, 0x192 ;  /* 0x00000192ff087424 */ /* 0x000fe400078e00ff */
[----:B------:R-:W-:Y:S01]  /*6ad0*/  IMAD.MOV.U32 R13, RZ, RZ, RZ ;  /* 0x000000ffff0d7224 */ /* 0x000fe200078e00ff */
[----:B------:R-:W1:Y:S01]  /*6ae0*/  LDCU.64 UR6, c[0x4][0x78] ;  /* 0x01000f00ff0677ac */ /* 0x000e620008000a00 */
[----:B------:R-:W3:Y:S01]  /*6af0*/  LDC.64 R2, c[0x4][R3] ;  /* 0x0100000003027b82 */ /* 0x000ee20000000a00 */
[----:B------:R-:W5:Y:S01]  /*6b00*/  LDCU.64 UR4, c[0x4][0x10] ;  /* 0x01000200ff0477ac */ /* 0x000f620008000a00 */
[----:B--2---:R-:W-:Y:S01]  /*6b10*/  MOV R5, UR9 ;  /* 0x0000000900057c02 */ /* 0x004fe20008000f00 */
[----:B------:R-:W-:Y:S01]  /*6b20*/  IMAD.U32 R4, RZ, RZ, UR8 ;  /* 0x00000008ff047e24 */ /* 0x000fe2000f8e00ff */
[----:B-1----:R-:W-:Y:S01]  /*6b30*/  MOV R7, UR7 ;  /* 0x0000000700077c02 */ /* 0x002fe20008000f00 */
[----:B------:R-:W-:Y:S01]  /*6b40*/  IMAD.U32 R6, RZ, RZ, UR6 ;  /* 0x00000006ff067e24 */ /* 0x000fe2000f8e00ff */
[----:B-----5:R-:W-:Y:S01]  /*6b50*/  MOV R11, UR5 ;  /* 0x00000005000b7c02 */ /* 0x020fe20008000f00 */
[----:B------:R-:W-:Y:S02]  /*6b60*/  IMAD.U32 R10, RZ, RZ, UR4 ;  /* 0x00000004ff0a7e24 */ /* 0x000fe4000f8e00ff */
[----:B------:R-:W-:Y:S07]  /*6b70*/  LEPC R20, `(.L_x_108) ;  /* 0x000000001014794e */ /* 0x000fee0000000000 */
[----:B---34-:R-:W-:Y:S05]  /*6b80*/  CALL.ABS.NOINC R2 ;  /* 0x0000000002007343 */ /* 0x018fea0003c00000 */
.L_x_108:
[----:B------:R-:W-:Y:S05]  /*6b90*/  WARPSYNC.ALL ;  /* 0x0000000000007948 */ /* 0x000fea0003800000 */
[----:B------:R-:W-:Y:S01]  /*6ba0*/  R2UR UR4, R34 ;  /* 0x00000000220472ca */ /* 0x000fe200000e0000 */
[----:B------:R-:W-:Y:S01]  /*6bb0*/  BSSY.RECONVERGENT B0, `(.L_x_109) ;  /* 0x0000040000007945 */ /* 0x000fe20003800200 */
[----:B------:R-:W-:Y:S02]  /*6bc0*/  ISETP.NE.AND P6, PT, R80, RZ, PT ;  /* 0x000000ff5000720c */ /* 0x000fe40003fc5270 */
[----:B------:R-:W-:Y:S02]  /*6bd0*/  ISETP.NE.AND P0, PT, R76, RZ, PT ;  /* 0x000000ff4c00720c */ /* 0x000fe40003f05270 */
[----:B------:R-:W-:Y:S07]  /*6be0*/  MOV R20, UR51 ;  /* 0x0000003300147c02 */ /* 0x000fee0008000f00 */
[----:B-1----:R-:W1:Y:S02]  /*6bf0*/  LDTM.16dp128bit.x8 R4, tmem[UR4+0x20] ;  /* 0x00002004000479ee */ /* 0x002e640008180000 */
[----:B------:R-:W-:Y:S01]  /*6c00*/  @P6 LEA R20, R20, UR48, 0x3 ;  /* 0x0000003014146c11 */ /* 0x000fe2000f8e18ff */
[C---:B-1----:R-:W-:Y:S01]  /*6c10*/  FMUL R0, R33.reuse, R4 ;  /* 0x0000000421007220 */ /* 0x042fe20000400000 */
[C---:B------:R-:W-:Y:S01]  /*6c20*/  FMUL R2, R33.reuse, R5 ;  /* 0x0000000521027220 */ /* 0x040fe20000400000 */
[C---:B------:R-:W-:Y:S01]  /*6c30*/  FMUL R3, R33.reuse, R6 ;  /* 0x0000000621037220 */ /* 0x040fe20000400000 */
[----:B------:R-:W-:Y:S01]  /*6c40*/  FMUL R7, R33, R7 ;  /* 0x0000000721077220 */ /* 0x000fe20000400000 */
[----:B----4-:R-:W-:Y:S01]  /*6c50*/  FFMA R36, R35, R40, R0 ;  /* 0x0000002823247223 */ /* 0x010fe20000000000 */
        /* <DEDUP_REMOVED lines=28> */
[----:B------:R1:W-:Y:S01]  /*6e20*/  STSM.16.M88.4 [R82+0x2000], R8 ;  /* 0x0020000852007844 */ /* 0x0003e20000000200 */
[----:B------:R-:W-:Y:S01]  /*6e30*/  FFMA R15, R35, R55, R19 ;  /* 0x00000037230f7223 */ /* 0x000fe20000000013 */
[----:B------:R-:W-:Y:S02]  /*6e40*/  MOV R16, UR37 ;  /* 0x0000002500107c02 */ /* 0x000fe40008000f00 */
[----:B------:R-:W-:Y:S02]  /*6e50*/  @P6 IADD3 R17, PT, PT, R20, 0x40, RZ ;  /* 0x0000004014116810 */ /* 0x000fe40007ffe0ff */
[----:B------:R1:W-:Y:S01]  /*6e60*/  STSM.16.M88.4 [R84+0x2000], R12 ;  /* 0x0020000c54007844 */ /* 0x0003e20000000200 */
[----:B------:R-:W-:Y:S02]  /*6e70*/  LEA R0, R87, UR48, 0x3 ;  /* 0x0000003057007c11 */ /* 0x000fe4000f8e18ff */
[----:B------:R-:W-:Y:S01]  /*6e80*/  @P6 PRMT R16, R16, 0x654, R17 ;  /* 0x0000065410106816 */ /* 0x000fe20000000011 */
[----:B------:R-:W-:Y:S01]  /*6e90*/  @!PT LDS RZ, [RZ] ;  /* 0x00000000fffff984 */ /* 0x000fe20000000800 */
[----:B------:R-:W-:Y:S01]  /*6ea0*/  @!PT LDS RZ, [RZ] ;  /* 0x00000000fffff984 */ /* 0x000fe20000000800 */
[----:B------:R-:W-:Y:S01]  /*6eb0*/  @!PT LDS RZ, [RZ] ;  /* 0x00000000fffff984 */ /* 0x000fe20000000800 */
[----:B------:R-:W-:Y:S01]  /*6ec0*/  @!PT LDS RZ, [RZ] ;  /* 0x00000000fffff984 */ /* 0x000fe20000000800 */
[----:B------:R2:W-:Y:S06]  /*6ed0*/  MEMBAR.ALL.CTA ;  /* 0x0000000000007992 */ /* 0x0005ec0000008000 */
[----:B--2---:R-:W2:Y:S01]  /*6ee0*/  FENCE.VIEW.ASYNC.S ;  /* 0x00000000000073c6 */ /* 0x004ea20000000000 */
[----:B------:R-:W-:Y:S01]  /*6ef0*/  @P6 SHF.L.U32 R2, RZ, 0x1f, RZ ;  /* 0x0000001fff026819 */ /* 0x000fe200000006ff */
[----:B--2---:R-:W-:Y:S06]  /*6f00*/  BAR.SYNC.DEFER_BLOCKING 0x1, 0x80 ;  /* 0x0042000000007b1d */ /* 0x004fec0000010000 */
[----:B------:R-:W-:Y:S05]  /*6f10*/  @P0 BRA `(.L_x_110) ;  /* 0x0000000000240947 */ /* 0x000fea0003800000 */
[----:B------:R-:W-:Y:S02]  /*6f20*/  UIADD3 UR8, UP0, UPT, UR52, 0x680, URZ ;  /* 0x0000068034087890 */ /* 0x000fe4000ff1e0ff */
[----:B------:R-:W-:Y:S02]  /*6f30*/  UIADD3 UR5, UPT, UPT, UR41, 0x20, URZ ;  /* 0x0000002029057890 */ /* 0x000fe4000fffe0ff */
[----:B------:R-:W-:Y:S02]  /*6f40*/  UIADD3 UR4, UPT, UPT, UR48, 0x2400, URZ ;  /* 0x0000240030047890 */ /* 0x000fe4000fffe0ff */
[----:B------:R-:W-:Y:S01]  /*6f50*/  UIADD3.X UR9, UPT, UPT, URZ, UR53, URZ, UP0, !UPT ;  /* 0x00000035ff097290 */ /* 0x000fe200087fe4ff */
[----:B------:R-:W-:Y:S01]  /*6f60*/  UMOV UR6, UR42 ;  /* 0x0000002a00067c82 */ /* 0x000fe20008000000 */
[----:B------:R-:W-:Y:S07]  /*6f70*/  UMOV UR7, UR36 ;  /* 0x0000002400077c82 */ /* 0x000fee0008000000 */
[----:B------:R2:W-:Y:S01]  /*6f80*/  UTMASTG.3D [UR4], [UR8] ;  /* 0x00000004080073b5 */ /* 0x0005e20008010000 */
[----:B------:R0:W-:Y:S01]  /*6f90*/  UTMACMDFLUSH ;  /* 0x00000000000079b7 */ /* 0x0001e20000000000 */
[----:B--2---:R-:W-:Y:S04]  /*6fa0*/  DEPBAR.LE SB0, 0x1 ;  /* 0x000080400000791a */ /* 0x004fe80000000000 */
.L_x_110:
[----:B------:R-:W-:Y:S05]  /*6fb0*/  BSYNC.RECONVERGENT B0 ;  /* 0x0000000000007941 */ /* 0x000fea0003800200 */
.L_x_109:
[----:B------:R-:W-:Y:S01]  /*6fc0*/  BAR.SYNC.DEFER_BLOCKING 0x1, 0x80 ;  /* 0x0042000000007b1d */ /* 0x000fe20000010000 */
[----:B------:R-:W-:Y:S04]  /*6fd0*/  UIADD3 UR40, UPT, UPT, UR51, 0x1, URZ ;  /* 0x0000000133287890 */ /* 0x000fe8000fffe0ff */
[----:B------:R-:W-:Y:S04]  /*6fe0*/  UISETP.NE.AND UP0, UPT, UR40, 0x4, UPT ;  /* 0x000000042800788c */ /* 0x000fe8000bf05270 */
[----:B------:R-:W-:Y:S01]  /*6ff0*/  USEL UR40, UR40, URZ, UP0 ;  /* 0x000000ff28287287 */ /* 0x000fe20008000000 */
[----:B------:R2:W-:Y:S01]  /*7000*/  @P6 SYNCS.ARRIVE.TRANS64.RED.A1T0 RZ, [R16+URZ], RZ ;  /* 0x000000ff10ff69a7 */ /* 0x0005e200081004ff */
[----:B------:R-:W-:Y:S01]  /*7010*/  BSSY B1, `(.L_x_111) ;  /* 0x0000018000017945 */ /* 0x000fe20003800000 */
[----:B------:R-:W3:Y:S02]  /*7020*/  @P6 SYNCS.PHASECHK.TRANS64.TRYWAIT P0, [R0+URZ+0x20], R2 ;  /* 0x00002002000065a7 */ /* 0x000ee400080011ff */
[----:B---3--:R-:W-:Y:S01]  /*7030*/  @P6 SEL R89, RZ, 0x1, !P0 ;  /* 0x00000001ff596807 */ /* 0x008fe20004000000 */
[----:B--2---:R-:W-:Y:S06]  /*7040*/  @!P6 BRA `(.L_x_112) ;  /* 0x000000000050e947 */ /* 0x004fec0003800000 */
        /* <DEDUP_REMOVED lines=8> */
[----:B------:R-:W-:Y:S04]  /*70d0*/  SHF.L.U32 R5, RZ, 0x1f, RZ ;  /* 0x0000001fff057819 */ /* 0x000fe800000006ff */
[----:B------:R-:W1:Y:S02]  /*70e0*/  SYNCS.PHASECHK.TRANS64.TRYWAIT P0, [R0+URZ+0x20], R5 ;  /* 0x00002005000075a7 */ /* 0x000e6400080011ff */
[----:B-1----:R-:W-:Y:S05]  /*70f0*/  @!P0 BRA `(.L_x_115) ;  /* 0x0000003800dc8947 */ /* 0x002fea0003800000 */
.L_x_114:
[----:B------:R-:W-:Y:S05]  /*7100*/  BSYNC B0 ;  /* 0x0000000000007941 */ /* 0x000fea0003800000 */
.L_x_113:
[----:B------:R-:W-:Y:S02]  /*7110*/  ISETP.NE.AND P0, PT, R90, RZ, PT ;  /* 0x000000ff5a00720c */ /* 0x000fe40003f05270 */
[----:B------:R-:W-:Y:S11]  /*7120*/  IADD3 R87, PT, PT, R87, 0x1, RZ ;  /* 0x0000000157577810 */ /* 0x000ff60007ffe0ff */
[----:B-1----:R-:W-:Y:S01]  /*7130*/  @P0 IMAD.IADD R0, R74, 0x1, R2 ;  /* 0x000000014a000824 */ /* 0x002fe200078e0202 */
[----:B------:R-:W-:Y:S05]  /*7140*/  @P0 WARPSYNC.ALL ;  /* 0x0000000000000948 */ /* 0x000fea0003800000 */
[----:B------:R2:W3:Y:S04]  /*7150*/  @P0 LDSM.16.M88.4 R40, [R4+UR48+0x400] ;  /* 0x000400300428083b */ /* 0x0004e80008000200 */
[----:B------:R2:W4:Y:S04]  /*7160*/  @P0 LDSM.16.M88.4 R44, [R3+0x400] ;  /* 0x00040000032c083b */ /* 0x0005280000000200 */
[----:B------:R2:W1:Y:S04]  /*7170*/  @P0 LDSM.16.M88.4 R48, [R2+0x400] ;  /* 0x000400000230083b */ /* 0x0004680000000200 */
[----:B------:R2:W1:Y:S02]  /*7180*/  @P0 LDSM.16.M88.4 R52, [R0+0x400] ;  /* 0x000400000034083b */ /* 0x0004640000000200 */
.L_x_112:
[----:B------:R-:W-:Y:S05]  /*7190*/  BSYNC B1 ;  /* 0x0000000000017941 */ /* 0x000fea0003800000 */
.L_x_111:
[----:B--2---:R-:W-:Y:S05]  /*71a0*/  VIADD R0, R34, 0x40 ;  /* 0x0000004022007836 */ /* 0x004fea0000000000 */
        /* <DEDUP_REMOVED lines=20> */
.L_x_116:
        /* <DEDUP_REMOVED lines=12> */
[----:B---3--:R-:W-:Y:S01]  /*73b0*/  FFMA R36, R35, R40, R0 ;  /* 0x0000002823247223 */ /* 0x008fe20000000000 */
[----:B------:R-:W-:Y:S01]  /*73c0*/  FMUL R4, R33, R8 ;  /* 0x0000000821047220 */ /* 0x000fe20000400000 */
[----:B------:R-:W-:Y:S01]  /*73d0*/  FFMA R37, R35, R41, R2 ;  /* 0x0000002923257223 */ /* 0x000fe20000000002 */
        /* <DEDUP_REMOVED lines=51> */
.L_x_118:
[----:B------:R-:W-:Y:S05]  /*7710*/  BSYNC.RECONVERGENT B0 ;  /* 0x0000000000007941 */ /* 0x000fea0003800200 */
.L_x_117:
[----:B------:R-:W-:Y:S01]  /*7720*/  BAR.SYNC.DEFER_BLOCKING 0x1, 0x80 ;  /* 0x0042000000007b1d */ /* 0x000fe20000010000 */
[----:B------:R-:W-:Y:S01]  /*7730*/  UIADD3 UR43, UPT, UPT, UR40, 0x1, URZ ;  /* 0x00000001282b7890 */ /* 0x000fe2000fffe0ff */
[----:B------:R-:W-:Y:S03]  /*7740*/  HFMA2 R91, -RZ, RZ, 0, 0 ;  /* 0x00000000ff5b7431 */ /* 0x000fe600000001ff */
        /* <DEDUP_REMOVED lines=18> */
.L_x_122:
[----:B------:R-:W-:Y:S05]  /*7870*/  BSYNC B0 ;  /* 0x0000000000007941 */ /* 0x000fea0003800000 */
.L_x_121:
[----:B------:R-:W-:Y:S01]  /*7880*/  ISETP.NE.AND P0, PT, R90, RZ, PT ;  /* 0x000000ff5a00720c */ /* 0x000fe20003f05270 */
[----:B------:R-:W-:Y:S11]  /*7890*/  VIADD R87, R87, 0x1 ;  /* 0x0000000157577836 */ /* 0x000ff60000000000 */
[----:B------:R-:W-:Y:S01]  /*78a0*/  @!UPT UIADD3 URZ, UPT, UPT, URZ, URZ, URZ ;  /* 0x000000fffffff290 */ /* 0x000fe2000fffe0ff */
[----:B-1----:R-:W-:Y:S01]  /*78b0*/  @P0 IMAD.IADD R0, R74, 0x1, R2 ;  /* 0x000000014a000824 */ /* 0x002fe200078e0202 */
[----:B------:R-:W-:Y:S05]  /*78c0*/  @P0 WARPSYNC.ALL ;  /* 0x0000000000000948 */ /* 0x000fea0003800000 */
[----:B------:R2:W3:Y:S04]  /*78d0*/  @P0 LDSM.16.M88.4 R40, [R4+UR48+0x400] ;  /* 0x000400300428083b */ /* 0x0004e80008000200 */
[----:B------:R2:W4:Y:S04]  /*78e0*/  @P0 LDSM.16.M88.4 R44, [R3+0x400] ;  /* 0x00040000032c083b */ /* 0x0005280000000200 */
[----:B------:R2:W1:Y:S04]  /*78f0*/  @P0 LDSM.16.M88.4 R48, [R2+0x400] ;  /* 0x000400000230083b */ /* 0x0004680000000200 */
[----:B------:R2:W1:Y:S01]  /*7900*/  @P0 LDSM.16.M88.4 R52, [R0+0x400] ;  /* 0x000400000034083b */ /* 0x0004620000000200 */
[C---:B------:R-:W-:Y:S04]  /*7910*/  ISETP.NE.AND P0, PT, R87.reuse, 0x4, PT ;  /* 0x000000045700780c */ /* 0x040fe80003f05270 */
[----:B------:R-:W-:Y:S02]  /*7920*/  SEL R87, R87, RZ, P0 ;  /* 0x000000ff57577207 */ /* 0x000fe40000000000 */
[----:B------:R-:W-:Y:S02]  /*7930*/  SEL R91, RZ, 0x1, P0 ;  /* 0x00000001ff5b7807 */ /* 0x000fe40000000000 */
.L_x_120:
[----:B------:R-:W-:Y:S05]  /*7940*/  BSYNC B1 ;  /* 0x0000000000017941 */ /* 0x000fea0003800000 */
.L_x_119:
        /* <DEDUP_REMOVED lines=21> */
.L_x_124:
        /* <DEDUP_REMOVED lines=54> */
[----:B------:R-:W-:Y:S01]  /*7e00*/  @P6 SHF.L.U32 R2, R91, 0x1f, RZ ;  /* 0x0000001f5b026819 */ /* 0x000fe200000006ff */
        /* <DEDUP_REMOVED lines=11> */
.L_x_126:
[----:B------:R-:W-:Y:S05]  /*7ec0*/  BSYNC.RECONVERGENT B0 ;  /* 0x0000000000007941 */ /* 0x000fea0003800200 */
.L_x_125:
        /* <DEDUP_REMOVED lines=17> */
[----:B------:R-:W-:Y:S04]  /*7fe0*/  SHF.L.U32 R5, R91, 0x1f, RZ ;  /* 0x0000001f5b057819 */ /* 0x000fe800000006ff */
[----:B------:R-:W1:Y:S02]  /*7ff0*/  SYNCS.PHASECHK.TRANS64.TRYWAIT P0, [R0+URZ+0x20], R5 ;  /* 0x00002005000075a7 */ /* 0x000e6400080011ff */
[----:B-1----:R-:W-:Y:S05]  /*8000*/  @!P0 BRA `(.L_x_131) ;  /* 0x0000002c00408947 */ /* 0x002fea0003800000 */
.L_x_130:
[----:B------:R-:W-:Y:S05]  /*8010*/  BSYNC B0 ;  /* 0x0000000000007941 */ /* 0x000fea0003800000 */
.L_x_129:
[----:B------:R-:W-:Y:S01]  /*8020*/  ISETP.NE.AND P0, PT, R90, RZ, PT ;  /* 0x000000ff5a00720c */ /* 0x000fe20003f05270 */
[----:B------:R-:W-:Y:S11]  /*8030*/  VIADD R87, R87, 0x1 ;  /* 0x0000000157577836 */ /* 0x000ff60000000000 */
[----:B------:R-:W-:Y:S01]  /*8040*/  @!UPT UIADD3 URZ, UPT, UPT, URZ, URZ, URZ ;  /* 0x000000fffffff290 */ /* 0x000fe2000fffe0ff */
[----:B-1----:R-:W-:Y:S01]  /*8050*/  @P0 IMAD.IADD R0, R74, 0x1, R2 ;  /* 0x000000014a000824 */ /* 0x002fe200078e0202 */
[----:B------:R-:W-:Y:S05]  /*8060*/  @P0 WARPSYNC.ALL ;  /* 0x0000000000000948 */ /* 0x000fea0003800000 */
[----:B------:R-:W2:Y:S04]  /*8070*/  @P0 LDSM.16.M88.4 R40, [R4+UR48+0x400] ;  /* 0x000400300428083b */ /* 0x000ea80008000200 */
[----:B------:R-:W3:Y:S04]  /*8080*/  @P0 LDSM.16.M88.4 R44, [R3+0x400] ;  /* 0x00040000032c083b */ /* 0x000ee80000000200 */
[----:B------:R-:W4:Y:S04]  /*8090*/  @P0 LDSM.16.M88.4 R48, [R2+0x400] ;  /* 0x000400000230083b */ /* 0x000f280000000200 */
[----:B------:R1:W2:Y:S01]  /*80a0*/  @P0 LDSM.16.M88.4 R52, [R0+0x400] ;  /* 0x000400000034083b */ /* 0x0002a20000000200 */
[C---:B------:R-:W-:Y:S04]  /*80b0*/  ISETP.NE.AND P0, PT, R87.reuse, 0x4, PT ;  /* 0x000000045700780c */ /* 0x040fe80003f05270 */
[----:B------:R-:W-:Y:S02]  /*80c0*/  SEL R87, R87, RZ, P0 ;  /* 0x000000ff57577207 */ /* 0x000fe40000000000 */
[----:B-1----:R-:W-:Y:S04]  /*80d0*/  SEL R0, RZ, 0x1, P0 ;  /* 0x00000001ff007807 */ /* 0x002fe80000000000 */
[----:B------:R-:W-:Y:S02]  /*80e0*/  LOP3.LUT R91, R91, R0, RZ, 0x3c, !PT ;  /* 0x000000005b5b7212 */ /* 0x000fe400078e3cff */
.L_x_128:
[----:B------:R-:W-:Y:S05]  /*80f0*/  BSYNC B1 ;  /* 0x0000000000017941 */ /* 0x000fea0003800000 */
.L_x_127:
[----:B------:R-:W-:Y:S05]  /*8100*/  VIADD R0, R34, 0x80 ;  /* 0x0000008022007836 */ /* 0x000fea0000000000 */
[----:B------:R-:W-:Y:S04]  /*8110*/  SHF.R.U32.HI R0, RZ, 0x15, R0 ;  /* 0x00000015ff007819 */ /* 0x000fe80000011600 */
[----:B------:R-:W-:Y:S11]  /*8120*/  LOP3.LUT P0, RZ, R0, 0x3, R69, 0x48, !PT ;  /* 0x0000000300ff7812 */ /* 0x000ff60007804845 */
[----:B------:R-:W-:Y:S02]  /*8130*/  @!UPT UIADD3 URZ, UPT, UPT, URZ, URZ, URZ ;  /* 0x000000fffffff290 */ /* 0x000fe4000fffe0ff */
[----:B------:R-:W-:Y:S05]  /*8140*/  @!P0 BRA `(.L_x_132) ;  /* 0x0000000000408947 */ /* 0x000fea0003800000 */
[----:B------:R-:W5:Y:S01]  /*8150*/  LDCU.64 UR8, c[0x4][0x70] ;  /* 0x01000e00ff0877ac */ /* 0x000f620008000a00 */
[----:B------:R-:W-:Y:S01]  /*8160*/  MOV R3, 0x0 ;  /* 0x0000000000037802 */ /* 0x000fe20000000f00 */
[----:B-1----:R-:W-:Y:S02]  /*8170*/  HFMA2 R12, -RZ, RZ, 0, 5.9604644775390625e-08 ;  /* 0x00000001ff0c7431 */ /* 0x002fe400000001ff */
[----:B------:R-:W-:Y:S02]  /*8180*/  IMAD.MOV.U32 R8, RZ, RZ, 0x192 ;  /* 0x00000192ff087424 */ /* 0x000fe400078e00ff */
[----:B------:R-:W-:Y:S01]  /*8190*/  IMAD.MOV.U32 R13, RZ, RZ, RZ ;  /* 0x000000ffff0d7224 */ /* 0x000fe200078e00ff */
[----:B------:R-:W1:Y:S01]  /*81a0*/  LDCU.64 UR6, c[0x4][0x78] ;  /* 0x01000f00ff0677ac */ /* 0x000e620008000a00 */
[----:B------:R-:W2:Y:S01]  /*81b0*/  LDC.64 R2, c[0x4][R3] ;  /* 0x0100000003027b82 */ /* 0x000ea20000000a00 */
[----:B------:R-:W3:Y:S01]  /*81c0*/  LDCU.64 UR4, c[0x4][0x10] ;  /* 0x01000200ff0477ac */ /* 0x000ee20008000a00 */
[----:B-----5:R-:W-:Y:S01]  /*81d0*/  MOV R5, UR9 ;  /* 0x0000000900057c02 */ /* 0x020fe20008000f00 */
[----:B------:R-:W-:Y:S01]  /*81e0*/  IMAD.U32 R4, RZ, RZ, UR8 ;  /* 0x00000008ff047e24 */ /* 0x000fe2000f8e00ff */
[----:B-1----:R-:W-:Y:S01]  /*81f0*/  MOV R7, UR7 ;  /* 0x0000000700077c02 */ /* 0x002fe20008000f00 */
[----:B------:R-:W-:Y:S01]  /*8200*/  IMAD.U32 R6, RZ, RZ, UR6 ;  /* 0x00000006ff067e24 */ /* 0x000fe2000f8e00ff */
[----:B---3--:R-:W-:Y:S01]  /*8210*/  MOV R11, UR5 ;  /* 0x00000005000b7c02 */ /* 0x008fe20008000f00 */
[----:B------:R-:W-:Y:S02]  /*8220*/  IMAD.U32 R10, RZ, RZ, UR4 ;  /* 0x00000004ff0a7e24 */ /* 0x000fe4000f8e00ff */
[----:B------:R-:W-:Y:S07]  /*8230*/  LEPC R20, `(.L_x_132) ;  /* 0x000000001014794e */ /* 0x000fee0000000000 */
[----:B--2-4-:R-:W-:Y:S05]  /*8240*/  CALL.ABS.NOINC R2 ;  /* 0x0000000002007343 */ /* 0x014fea0003c00000 */
.L_x_132:
        /* <DEDUP_REMOVED lines=12> */
[----:B--2---:R-:W-:Y:S01]  /*8310*/  FFMA R36, R35, R40, R0 ;  /* 0x0000002823247223 */ /* 0x004fe20000000000 */
[----:B------:R-:W-:Y:S01]  /*8320*/  FMUL R4, R33, R8 ;  /* 0x0000000821047220 */ /* 0x000fe20000400000 */
[----:B------:R-:W-:Y:S01]  /*8330*/  FFMA R37, R35, R41, R2 ;  /* 0x0000002923257223 */ /* 0x000fe20000000002 */
[----:B------:R-:W-:Y:S01]  /*8340*/  FMUL R5, R33, R9 ;  /* 0x0000000921057220 */ /* 0x000fe20000400000 */
[----:B------:R-:W-:Y:S01]  /*8350*/  FFMA R38, R35, R42, R3 ;  /* 0x0000002a23267223 */ /* 0x000fe20000000003 */
[----:B------:R-:W-:Y:S01]  /*8360*/  FMUL R6, R33, R10 ;  /* 0x0000000a21067220 */ /* 0x000fe20000400000 */
[----:B------:R-:W-:Y:S01]  /*8370*/  FFMA R39, R35, R43, R7 ;  /* 0x0000002b23277223 */ /* 0x000fe20000000007 */
[----:B------:R-:W-:Y:S01]  /*8380*/  FMUL R11, R33, R11 ;  /* 0x0000000b210b7220 */ /* 0x000fe20000400000 */
[----:B---3--:R-:W-:Y:S01]  /*8390*/  FFMA R4, R35, R44, R4 ;  /* 0x0000002c23047223 */ /* 0x008fe20000000004 */
        /* <DEDUP_REMOVED lines=21> */
[----:B------:R-:W-:Y:S01]  /*84f0*/  FFMA R15, R35, R55, R19 ;  /* 0x00000037230f7223 */ /* 0x000fe20000000013 */
[----:B------:R-:W-:Y:S02]  /*8500*/  MOV R16, UR37 ;  /* 0x0000002500107c02 */ /* 0x000fe40008000f00 */
[----:B------:R-:W-:Y:S02]  /*8510*/  @P6 IADD3 R17, PT, PT, R20, 0x40, RZ ;  /* 0x0000004014116810 */ /* 0x000fe40007ffe0ff */
[----:B------:R1:W-:Y:S01]  /*8520*/  STSM.16.M88.4 [R84], R12 ;  /* 0x0000000c54007844 */ /* 0x0003e20000000200 */
        /* <DEDUP_REMOVED lines=11> */
[----:B------:R-:W-:Y:S02]  /*85e0*/  UIADD3 UR10, UPT, UPT, UR48, 0x400, URZ ;  /* 0x00000400300a7890 */ /* 0x000fe4000fffe0ff */
[----:B------:R-:W-:Y:S02]  /*85f0*/  UIADD3 UR8, UP0, UPT, UR52, 0x680, URZ ;  /* 0x0000068034087890 */ /* 0x000fe4000ff1e0ff */
[----:B------:R-:W-:Y:S02]  /*8600*/  UIADD3 UR5, UPT, UPT, UR41, 0x80, URZ ;  /* 0x0000008029057890 */ /* 0x000fe4000fffe0ff */
[----:B------:R-:W-:Y:S01]  /*8610*/  MOV R70, UR10 ;  /* 0x0000000a00467c02 */ /* 0x000fe20008000f00 */
[----:B------:R-:W-:Y:S01]  /*8620*/  UIADD3.X UR9, UPT, UPT, URZ, UR53, URZ, UP0, !UPT ;  /* 0x00000035ff097290 */ /* 0x000fe200087fe4ff */
[----:B------:R-:W-:Y:S02]  /*8630*/  UMOV UR6, UR42 ;  /* 0x0000002a00067c82 */ /* 0x000fe40008000000 */
[----:B------:R-:W-:Y:S01]  /*8640*/  R2UR UR4, R70 ;  /* 0x00000000460472ca */ /* 0x000fe200000e0000 */
[----:B------:R-:W-:Y:S11]  /*8650*/  UMOV UR7, UR36 ;  /* 0x0000002400077c82 */ /* 0x000ff60008000000 */
[----:B------:R-:W-:Y:S01]  /*8660*/  @!UPT UIADD3 URZ, UPT, UPT, URZ, URZ, URZ ;  /* 0x000000fffffff290 */ /* 0x000fe2000fffe0ff */
[----:B------:R2:W-:Y:S01]  /*8670*/  UTMASTG.3D [UR4], [UR8] ;  /* 0x00000004080073b5 */ /* 0x0005e20008010000 */
[----:B------:R0:W-:Y:S01]  /*8680*/  UTMACMDFLUSH ;  /* 0x00000000000079b7 */ /* 0x0001e20000000000 */
[----:B--2---:R-:W-:Y:S04]  /*8690*/  DEPBAR.LE SB0, 0x1 ;  /* 0x000080400000791a */ /* 0x004fe80000000000 */
.L_x_134:
[----:B------:R-:W-:Y:S05]  /*86a0*/  BSYNC.RECONVERGENT B0 ;  /* 0x0000000000007941 */ /* 0x000fea0003800200 */
.L_x_133:
        /* <DEDUP_REMOVED lines=20> */
.L_x_138:
[----:B------:R-:W-:Y:S05]  /*87f0*/  BSYNC B0 ;  /* 0x0000000000007941 */ /* 0x000fea0003800000 */
.L_x_137:
        /* <DEDUP_REMOVED lines=13> */
.L_x_136:
[----:B------:R-:W-:Y:S05]  /*88d0*/  BSYNC B1 ;  /* 0x0000000000017941 */ /* 0x000fea0003800000 */
.L_x_135:
        /* <DEDUP_REMOVED lines=21> */
.L_x_140:
        /* <DEDUP_REMOVED lines=66> */
.L_x_142:
[----:B------:R-:W-:Y:S05]  /*8e50*/  BSYNC.RECONVERGENT B0 ;  /* 0x0000000000007941 */ /* 0x000fea0003800200 */
.L_x_141:
        /* <DEDUP_REMOVED lines=20> */
.L_x_146:
[----:B------:R-:W-:Y:S05]  /*8fa0*/  BSYNC B0 ;  /* 0x0000000000007941 */ /* 0x000fea0003800000 */
.L_x_145:
        /* <DEDUP_REMOVED lines=13> */
.L_x_144:
[----:B------:R-:W-:Y:S05]  /*9080*/  BSYNC B1 ;  /* 0x0000000000017941 */ /* 0x000fea0003800000 */
.L_x_143:
        /* <DEDUP_REMOVED lines=21> */
.L_x_148:
        /* <DEDUP_REMOVED lines=66> */
.L_x_150:
[----:B------:R-:W-:Y:S05]  /*9600*/  BSYNC.RECONVERGENT B0 ;  /* 0x0000000000007941 */ /* 0x000fea0003800200 */
.L_x_149:
        /* <DEDUP_REMOVED lines=12> */
[----:B------:R-:W-:Y:S04]  /*96d0*/  @P1 IMAD R87, R87, 0x2000, R88 ;  /* 0x0000200057571824 */ /* 0x000fe800078e0258 */
[----:B------:R-:W-:Y:S05]  /*96e0*/  @P1 VIADD R2, R87, UR48 ;  /* 0x0000003057021c36 */ /* 0x000fea0008000000 */
[----:B------:R-:W-:Y:S01]  /*96f0*/  @P1 IADD3 R86, PT, PT, R86, R2, RZ ;  /* 0x0000000256561210 */ /* 0x000fe20007ffe0ff */
[----:B------:R-:W-:Y:S01]  /*9700*/  @P1 IMAD.IADD R2, R74, 0x1, R2 ;  /* 0x000000014a021824 */ /* 0x000fe200078e0202 */
[----:B------:R-:W-:Y:S06]  /*9710*/  @P0 BRA `(.L_x_154) ;  /* 0x00000000000c0947 */ /* 0x000fec0003800000 */
[----:B------:R-:W-:Y:S04]  /*9720*/  SHF.L.U32 R91, R91, 0x1f, RZ ;  /* 0x0000001f5b5b7819 */ /* 0x000fe800000006ff */
[----:B------:R-:W2:Y:S02]  /*9730*/  SYNCS.PHASECHK.TRANS64.TRYWAIT P0, [R0+URZ+0x20], R91 ;  /* 0x0000205b000075a7 */ /* 0x000ea400080011ff */
[----:B--2---:R-:W-:Y:S05]  /*9740*/  @!P0 BRA `(.L_x_155) ;  /* 0x0000001400ac8947 */ /* 0x004fea0003800000 */
.L_x_154:
[----:B------:R-:W-:Y:S05]  /*9750*/  BSYNC B0 ;  /* 0x0000000000007941 */ /* 0x000fea0003800000 */
.L_x_153:
[----:B------:R-:W-:Y:S11]  /*9760*/  ISETP.NE.AND P0, PT, R90, RZ, PT ;  /* 0x000000ff5a00720c */ /* 0x000ff60003f05270 */
[----:B------:R-:W-:Y:S02]  /*9770*/  @!UPT UIADD3 URZ, UPT, UPT, URZ, URZ, URZ ;  /* 0x000000fffffff290 */ /* 0x000fe4000fffe0ff */
[----:B--2---:R-:W-:Y:S01]  /*9780*/  @P0 IADD3 R0, PT, PT, R74, R86, RZ ;  /* 0x000000564a000210 */ /* 0x004fe20007ffe0ff */
[----:B------:R-:W-:Y:S05]  /*9790*/  @P0 WARPSYNC.ALL ;  /* 0x0000000000000948 */ /* 0x000fea0003800000 */
[----:B------:R2:W3:Y:S04]  /*97a0*/  @P0 LDSM.16.M88.4 R40, [R87+UR48+0x400] ;  /* 0x000400305728083b */ /* 0x0004e80008000200 */
[----:B------:R2:W4:Y:S04]  /*97b0*/  @P0 LDSM.16.M88.4 R44, [R2+0x400] ;  /* 0x00040000022c083b */ /* 0x0005280000000200 */
[----:B------:R2:W1:Y:S04]  /*97c0*/  @P0 LDSM.16.M88.4 R48, [R86+0x400] ;  /* 0x000400005630083b */ /* 0x0004680000000200 */
[----:B------:R2:W1:Y:S02]  /*97d0*/  @P0 LDSM.16.M88.4 R52, [R0+0x400] ;  /* 0x000400000034083b */ /* 0x0004640000000200 */
.L_x_152:
[----:B------:R-:W-:Y:S05]  /*97e0*/  BSYNC B1 ;  /* 0x0000000000017941 */ /* 0x000fea0003800000 */
.L_x_151:
        /* <DEDUP_REMOVED lines=21> */
.L_x_156:
[----:B------:R-:W-:Y:S01]  /*9940*/  ISETP.NE.AND P0, PT, R76, RZ, PT ;  /* 0x000000ff4c00720c */ /* 0x000fe20003f05270 */
[----:B------:R-:W-:Y:S05]  /*9950*/  WARPSYNC.ALL ;  /* 0x0000000000007948 */ /* 0x000fea0003800000 */
[----:B------:R-:W-:Y:S01]  /*9960*/  R2UR UR4, R34 ;  /* 0x00000000220472ca */ /* 0x000fe200000e0000 */
[----:B------:R-:W-:Y:S01]  /*9970*/  BSSY.RECONVERGENT B0, `(.L_x_157) ;  /* 0x000003c000007945 */ /* 0x000fe20003800200 */
[----:B------:R-:W-:Y:S11]  /*9980*/  R2UR UR5, R85 ;  /* 0x00000000550572ca */ /* 0x000ff600000e0000 */
[----:B-1----:R-:W1:Y:S01]  /*9990*/  LDTM.16dp128bit.x8 R4, tmem[UR4+0xe0] ;  /* 0x0000e004000479ee */ /* 0x002e620008180000 */
[----:B------:R-:W-:Y:S01]  /*99a0*/  NOP ;  /* 0x0000000000007918 */ /* 0x000fe20000000000 */
[----:B------:R-:W-:Y:S04]  /*99b0*/  UIADD3 UR5, UPT, UPT, UR5, 0xb0, URZ ;  /* 0x000000b005057890 */ /* 0x000fe8000fffe0ff */
[----:B------:R-:W-:Y:S09]  /*99c0*/  UPRMT UR5, UR37, 0x654, UR5 ;  /* 0x0000065425057896 */ /* 0x000ff20008000005 */
[----:B-1----:R-:W-:Y:S01]  /*99d0*/  SYNCS.ARRIVE.TRANS64.RED.A1T0 RZ, [UR5], RZ ;  /* 0x000000ffffff79a7 */ /* 0x002fe20008100405 */
[C---:B------:R-:W-:Y:S01]  /*99e0*/  FMUL R0, R33.reuse, R4 ;  /* 0x0000000421007220 */ /* 0x040fe20000400000 */
        /* <DEDUP_REMOVED lines=33> */
[----:B------:R-:W-:Y:S05]  /*9c00*/  FFMA R15, R35, R55, R19 ;  /* 0x00000037230f7223 */ /* 0x000fea0000000013 */
[----:B------:R1:W-:Y:S01]  /*9c10*/  STSM.16.M88.4 [R84+0x6000], R12 ;  /* 0x0060000c54007844 */ /* 0x0003e20000000200 */
        /* <DEDUP_REMOVED lines=17> */
.L_x_158:
[----:B------:R-:W-:Y:S05]  /*9d30*/  BSYNC.RECONVERGENT B0 ;  /* 0x0000000000007941 */ /* 0x000fea0003800200 */
.L_x_157:
[----:B------:R-:W-:Y:S01]  /*9d40*/  BAR.SYNC.DEFER_BLOCKING 0x1, 0x80 ;  /* 0x0042000000007b1d */ /* 0x000fe20000010000 */
[----:B------:R-:W-:Y:S01]  /*9d50*/  UISETP.NE.AND UP0, UPT, UR49, -0x8, UPT ;  /* 0xfffffff83100788c */ /* 0x000fe2000bf05270 */
[----:B------:R-:W-:Y:S08]  /*9d60*/  IADD3 R31, PT, PT, R31, 0x1, RZ ;  /* 0x000000011f1f7810 */ /* 0x000ff00007ffe0ff */
[----:B------:R-:W-:Y:S05]  /*9d70*/  BRA.U !UP0, `(.L_x_159) ;  /* 0x0000000108287547 */ /* 0x000fea000b800000 */
[----:B------:R-:W-:Y:S01]  /*9d80*/  ISETP.NE.AND P0, PT, R80, RZ, PT ;  /* 0x000000ff5000720c */ /* 0x000fe20003f05270 */
[----:B------:R-:W-:Y:S01]  /*9d90*/  IMAD.U32 R2, RZ, RZ, UR51 ;  /* 0x00000033ff027e24 */ /* 0x000fe2000f8e00ff */
[----:B------:R-:W-:Y:S01]  /*9da0*/  UIADD3 UR51, UPT, UPT, UR51, 0x1, URZ ;  /* 0x0000000133337890 */ /* 0x000fe2000fffe0ff */
[----:B------:R-:W-:Y:S03]  /*9db0*/  IMAD.U32 R0, RZ, RZ, UR37 ;  /* 0x00000025ff007e24 */ /* 0x000fe6000f8e00ff */
[----:B------:R-:W-:Y:S04]  /*9dc0*/  UISETP.NE.AND UP0, UPT, UR51, 0x4, UPT ;  /* 0x000000043300788c */ /* 0x000fe8000bf05270 */
[----:B------:R-:W-:Y:S03]  /*9dd0*/  USEL UR51, UR51, URZ, UP0 ;  /* 0x000000ff33337287 */ /* 0x000fe60008000000 */
[----:B------:R-:W-:Y:S05]  /*9de0*/  @P0 LEA R2, R2, UR48, 0x3 ;  /* 0x0000003002020c11 */ /* 0x000fea000f8e18ff */
[----:B------:R-:W-:Y:S05]  /*9df0*/  @P0 VIADD R2, R2, 0x40 ;  /* 0x0000004002020836 */ /* 0x000fea0000000000 */
[----:B------:R-:W-:Y:S04]  /*9e00*/  @P0 PRMT R0, R0, 0x654, R2 ;  /* 0x0000065400000816 */ /* 0x000fe80000000002 */
[----:B------:R2:W-:Y:S03]  /*9e10*/  @P0 SYNCS.ARRIVE.TRANS64.RED.A1T0 RZ, [R0+URZ], RZ ;  /* 0x000000ff00ff09a7 */ /* 0x0005e600081004ff */
.L_x_159:
[----:B------:R-:W-:Y:S01]  /*9e20*/  ISETP.NE.AND P2, PT, R77, RZ, PT ;  /* 0x000000ff4d00720c */ /* 0x000fe20003f45270 */
[----:B------:R-:W-:Y:S01]  /*9e30*/  UIADD3 UR49, UPT, UPT, UR49, 0x8, URZ ;  /* 0x0000000831317890 */ /* 0x000fe2000fffe0ff */
[----:B------:R-:W-:Y:S01]  /*9e40*/  ISETP.NE.AND P0, PT, R79, 0x2, PT ;  /* 0x000000024f00780c */ /* 0x000fe20003f05270 */
[----:B-1----:R-:W-:Y:S01]  /*9e50*/  IMAD.IADD R14, R29, 0x1, R62 ;  /* 0x000000011d0e7824 */ /* 0x002fe200078e023e */
[----:B------:R-:W-:Y:S01]  /*9e60*/  ISETP.NE.AND P1, PT, R31, 0x4, PT ;  /* 0x000000041f00780c */ /* 0x000fe20003f25270 */
[----:B------:R-:W-:Y:S01]  /*9e70*/  IMAD.IADD R15, R30, 0x1, R63 ;  /* 0x000000011e0f7824 */ /* 0x000fe200078e023f */
[----:B------:R-:W-:Y:S02]  /*9e80*/  SEL R2, RZ, 0x1, P0 ;  /* 0x00000001ff027807 */ /* 0x000fe40000000000 */
[----:B--2---:R-:W-:Y:S02]  /*9e90*/  SEL R0, RZ, 0x1, P1 ;  /* 0x00000001ff007807 */ /* 0x004fe40000800000 */
[----:B------:R-:W-:Y:S02]  /*9ea0*/  LOP3.LUT R72, R72, R2, RZ, 0x3c, !PT ;  /* 0x0000000248487212 */ /* 0x000fe400078e3cff */
[----:B------:R-:W-:Y:S02]  /*9eb0*/  LOP3.LUT R73, R73, R0, RZ, 0x3c, !PT ;  /* 0x0000000049497212 */ /* 0x000fe400078e3cff */
[----:B------:R-:W-:Y:S02]  /*9ec0*/  @P2 R2UR UR36, R71 ;  /* 0x00000000472422ca */ /* 0x000fe400000e0000 */
[----:B------:R-:W-:Y:S02]  /*9ed0*/  SEL R79, R79, RZ, P0 ;  /* 0x000000ff4f4f7207 */ /* 0x000fe40000000000 */
[----:B------:R-:W-:Y:S01]  /*9ee0*/  SEL R31, R31, RZ, P1 ;  /* 0x000000ff1f1f7207 */ /* 0x000fe20000800000 */
[----:B------:R-:W-:Y:S10]  /*9ef0*/  @P2 BRA `(.L_x_160) ;  /* 0xffffffb400502947 */ /* 0x000ff4000383ffff */
[----:B------:R-:W-:-:S09]  /*9f00*/  UISETP.NE.AND UP0, UPT, UR50, URZ, UPT ;  /* 0x000000ff3200728c */ /* 0x000fd2000bf05270 */
[----:B------:R-:W-:Y:S05]  /*9f10*/  BRA.U !UP0, `(.L_x_161) ;  /* 0x0000000108487547 */ /* 0x000fea000b800000 */
[----:B------:R-:W1:Y:S02]  /*9f20*/  LDCU.64 UR4, c[0x0][0x890] ;  /* 0x00011200ff0477ac */ /* 0x000e640008000a00 */
[----:B-1----:R-:W-:-:S04]  /*9f30*/  UISETP.NE.U32.AND UP0, UPT, UR4, URZ, UPT ;  /* 0x000000ff0400728c */ /* 0x002fc8000bf05070 */
[----:B------:R-:W-:-:S09]  /*9f40*/  UISETP.NE.AND.EX UP0, UPT, UR5, URZ, UPT, UP0 ;  /* 0x000000ff0500728c */ /* 0x000fd2000bf05300 */
[----:B------:R-:W-:Y:S05]  /*9f50*/  BRA.U UP0, `(.L_x_162) ;  /* 0x00000001000c7547 */ /* 0x000fea000b800000 */
[----:B------:R-:W-:-:S13]  /*9f60*/  FSETP.NEU.AND P0, PT, R35, RZ, PT ;  /* 0x000000ff2300720b */ /* 0x000fda0003f0d000 */
[----:B------:R-:W-:Y:S05]  /*9f70*/  @!P0 EXIT ;  /* 0x000000000000894d */ /* 0x000fea0003800000 */
[----:B------:R-:W-:Y:S05]  /*9f80*/  BRA `(.L_x_161) ;  /* 0x00000000002c7947 */ /* 0x000fea0003800000 */
.L_x_162:
[----:B------:R-:W-:Y:S01]  /*9f90*/  ISETP.NE.AND P0, PT, R78, RZ, PT ;  /* 0x000000ff4e00720c */ /* 0x000fe20003f05270 */
[----:B------:R-:W-:-:S12]  /*9fa0*/  BSSY.RECONVERGENT B0, `(.L_x_161) ;  /* 0x0000009000007945 */ /* 0x000fd80003800200 */
[----:B------:R-:W-:Y:S05]  /*9fb0*/  @P0 BRA `(.L_x_163) ;  /* 0x0000000000140947 */ /* 0x000fea0003800000 */
[----:B------:R-:W1:Y:S02]  /*9fc0*/  LDCU.64 UR4, c[0x0][0x888] ;  /* 0x00011100ff0477ac */ /* 0x000e640008000a00 */
[----:B-1----:R-:W-:-:S04]  /*9fd0*/  ISETP.NE.U32.AND P0, PT, RZ, UR4, PT ;  /* 0x00000004ff007c0c */ /* 0x002fc8000bf05070 */
[----:B------:R-:W-:-:S13]  /*9fe0*/  ISETP.NE.AND.EX P0, PT, RZ, UR5, PT, P0 ;  /* 0x00000005ff007c0c */ /* 0x000fda000bf05300 */
[----:B------:R-:W-:Y:S05]  /*9ff0*/  @!P0 EXIT ;  /* 0x000000000000894d */ /* 0x000fea0003800000 */
[----:B------:R-:W-:Y:S05]  /*a000*/  BRA `(.L_x_164) ;  /* 0x0000000000087947 */ /* 0x000fea0003800000 */
.L_x_163:
[----:B------:R-:W-:-:S13]  /*a010*/  FSETP.NEU.AND P0, PT, R35, RZ, PT ;  /* 0x000000ff2300720b */ /* 0x000fda0003f0d000 */
[----:B------:R-:W-:Y:S05]  /*a020*/  @!P0 EXIT ;  /* 0x000000000000894d */ /* 0x000fea0003800000 */
.L_x_164:
[----:B------:R-:W-:Y:S05]  /*a030*/  BSYNC.RECONVERGENT B0 ;  /* 0x0000000000007941 */ /* 0x000fea0003800200 */
.L_x_161:
[----:B------:R-:W-:Y:S01]  /*a040*/  ULEA UR4, UR51, UR48, 0x3 ;  /* 0x0000003033047291 */ /* 0x000fe2000f8e18ff */
[----:B------:R-:W-:-:S04]  /*a050*/  DEPBAR.LE SB0, 0x0 ;  /* 0x000080000000791a */ /* 0x000fc80000000000 */
[----:B------:R-:W-:-:S04]  /*a060*/  UIADD3 UR4, UPT, UPT, UR4, 0x40, URZ ;  /* 0x0000004004047890 */ /* 0x000fc8000fffe0ff */
[----:B------:R-:W-:-:S09]  /*a070*/  UPRMT UR4, UR37, 0x654, UR4 ;  /* 0x0000065425047896 */ /* 0x000fd20008000004 */
[----:B------:R-:W-:Y:S01]  /*a080*/  SYNCS.ARRIVE.TRANS64.RED.A1T0 RZ, [UR4], RZ ;  /* 0x000000ffffff79a7 */ /* 0x000fe20008100404 */
[----:B------:R-:W-:Y:S05]  /*a090*/  EXIT ;  /* 0x000000000000794d */ /* 0x000fea0003800000 */
.L_x_19:
[----:B--2---:R2:W1:Y:S02]  /*a0a0*/  SYNCS.PHASECHK.TRANS64.TRYWAIT P0, [R2+URZ+0xe0], R3 ;  /* 0x0000e003020075a7 */ /* 0x00446400080011ff */
[----:B-1----:R-:W-:Y:S05]  /*a0b0*/  @!P0 NANOSLEEP.SYNCS 0x989680 ;  /* 0x009896800000895d */ /* 0x002fea0003900000 */
[----:B------:R-:W1:Y:S02]  /*a0c0*/  @!P0 SYNCS.PHASECHK.TRANS64 P0, [R2+URZ+0xe0], R3 ;  /* 0x0000e003020085a7 */ /* 0x000e6400080010ff */
[----:B-1----:R-:W-:Y:S05]  /*a0d0*/  @!P0 BRA `(.L_x_19) ;  /* 0xfffffffc00f08947 */ /* 0x002fea000383ffff */
[----:B------:R-:W-:Y:S05]  /*a0e0*/  BRA `(.L_x_165) ;  /* 0xffffff74002c7947 */ /* 0x000fea000383ffff */
.L_x_22:
[----:B-1----:R-:W-:-:S07]  /*a0f0*/  MOV R2, UR33 ;  /* 0x0000002100027c02 */ /* 0x002fce0008000f00 */
.L_x_166:
[----:B-1----:R1:W2:Y:S02]  /*a100*/  SYNCS.PHASECHK.TRANS64.TRYWAIT P0, [R2+URZ+0x10], R4 ;  /* 0x00001004020075a7 */ /* 0x0022a400080011ff */
[----:B--2---:R-:W-:Y:S05]  /*a110*/  @!P0 NANOSLEEP.SYNCS 0x989680 ;  /* 0x009896800000895d */ /* 0x004fea0003900000 */
[----:B------:R-:W2:Y:S02]  /*a120*/  @!P0 SYNCS.PHASECHK.TRANS64 P0, [R2+URZ+0x10], R4 ;  /* 0x00001004020085a7 */ /* 0x000ea400080010ff */
[----:B--2---:R-:W-:Y:S05]  /*a130*/  @!P0 BRA `(.L_x_166) ;  /* 0xfffffffc00f08947 */ /* 0x004fea000383ffff */
[----:B------:R-:W-:Y:S05]  /*a140*/  BRA `(.L_x_21) ;  /* 0xffffff74007c7947 */ /* 0x000fea000383ffff */
.L_x_28:
[----:B-1----:R-:W-:-:S07]  /*a150*/  MOV R2, UR33 ;  /* 0x0000002100027c02 */ /* 0x002fce0008000f00 */
.L_x_167:
[----:B-1----:R1:W2:Y:S02]  /*a160*/  SYNCS.PHASECHK.TRANS64.TRYWAIT P0, [R2+URZ+0x10], R4 ;  /* 0x00001004020075a7 */ /* 0x0022a400080011ff */
[----:B--2---:R-:W-:Y:S05]  /*a170*/  @!P0 NANOSLEEP.SYNCS 0x989680 ;  /* 0x009896800000895d */ /* 0x004fea0003900000 */
[----:B------:R-:W2:Y:S02]  /*a180*/  @!P0 SYNCS.PHASECHK.TRANS64 P0, [R2+URZ+0x10], R4 ;  /* 0x00001004020085a7 */ /* 0x000ea400080010ff */
[----:B--2---:R-:W-:Y:S05]  /*a190*/  @!P0 BRA `(.L_x_167) ;  /* 0xfffffffc00f08947 */ /* 0x004fea000383ffff */
[----:B------:R-:W-:Y:S05]  /*a1a0*/  BRA `(.L_x_27) ;  /* 0xffffff7800547947 */ /* 0x000fea000383ffff */
.L_x_32:
[----:B-1----:R1:W2:Y:S02]  /*a1b0*/  SYNCS.PHASECHK.TRANS64.TRYWAIT P0, [R2+URZ+0x70], R3 ;  /* 0x00007003020075a7 */ /* 0x0022a400080011ff */
[----:B--2---:R-:W-:Y:S05]  /*a1c0*/  @!P0 NANOSLEEP.SYNCS 0x989680 ;  /* 0x009896800000895d */ /* 0x004fea0003900000 */
[----:B------:R-:W2:Y:S02]  /*a1d0*/  @!P0 SYNCS.PHASECHK.TRANS64 P0, [R2+URZ+0x70], R3 ;  /* 0x00007003020085a7 */ /* 0x000ea400080010ff */
[----:B--2---:R-:W-:Y:S05]  /*a1e0*/  @!P0 BRA `(.L_x_32) ;  /* 0xfffffffc00f08947 */ /* 0x004fea000383ffff */
[----:B------:R-:W-:Y:S05]  /*a1f0*/  BRA `(.L_x_168) ;  /* 0xffffff7c000c7947 */ /* 0x000fea000383ffff */
.L_x_36:
[----:B----4-:R-:W-:-:S07]  /*a200*/  MOV R0, UR4 ;  /* 0x0000000400007c02 */ /* 0x010fce0008000f00 */
.L_x_169:
[----:B-1----:R1:W2:Y:S02]  /*a210*/  SYNCS.PHASECHK.TRANS64.TRYWAIT P0, [R0+URZ], R2 ;  /* 0x00000002000075a7 */ /* 0x0022a400080011ff */
[----:B--2---:R-:W-:Y:S05]  /*a220*/  @!P0 NANOSLEEP.SYNCS 0x989680 ;  /* 0x009896800000895d */ /* 0x004fea0003900000 */
[----:B------:R-:W2:Y:S02]  /*a230*/  @!P0 SYNCS.PHASECHK.TRANS64 P0, [R0+URZ], R2 ;  /* 0x00000002000085a7 */ /* 0x000ea400080010ff */
[----:B--2---:R-:W-:Y:S05]  /*a240*/  @!P0 BRA `(.L_x_169) ;  /* 0xfffffffc00f08947 */ /* 0x004fea000383ffff */
[----:B------:R-:W-:Y:S05]  /*a250*/  BRA `(.L_x_170) ;  /* 0xffffff80007c7947 */ /* 0x000fea000383ffff */
.L_x_39:
[----:B-1----:R1:W2:Y:S02]  /*a260*/  SYNCS.PHASECHK.TRANS64.TRYWAIT P0, [R0+URZ+0xd0], R4 ;  /* 0x0000d004000075a7 */ /* 0x0022a400080011ff */
[----:B--2---:R-:W-:Y:S05]  /*a270*/  @!P0 NANOSLEEP.SYNCS 0x989680 ;  /* 0x009896800000895d */ /* 0x004fea0003900000 */
[----:B------:R-:W2:Y:S02]  /*a280*/  @!P0 SYNCS.PHASECHK.TRANS64 P0, [R0+URZ+0xd0], R4 ;  /* 0x0000d004000085a7 */ /* 0x000ea400080010ff */
[----:B--2---:R-:W-:Y:S05]  /*a290*/  @!P0 BRA `(.L_x_39) ;  /* 0xfffffffc00f08947 */ /* 0x004fea000383ffff */
[----:B------:R-:W-:Y:S05]  /*a2a0*/  BRA `(.L_x_171) ;  /* 0xffffff8000d87947 */ /* 0x000fea000383ffff */
.L_x_40:
[----:B------:R-:W-:-:S07]  /*a2b0*/  MOV R0, UR5 ;  /* 0x0000000500007c02 */ /* 0x000fce0008000f00 */
.L_x_172:
[----:B-1----:R1:W2:Y:S02]  /*a2c0*/  SYNCS.PHASECHK.TRANS64.TRYWAIT P0, [R0+URZ+0x80], R5 ;  /* 0x00008005000075a7 */ /* 0x0022a400080011ff */
[----:B--2---:R-:W-:Y:S05]  /*a2d0*/  @!P0 NANOSLEEP.SYNCS 0x989680 ;  /* 0x009896800000895d */ /* 0x004fea0003900000 */
[----:B------:R-:W2:Y:S02]  /*a2e0*/  @!P0 SYNCS.PHASECHK.TRANS64 P0, [R0+URZ+0x80], R5 ;  /* 0x00008005000085a7 */ /* 0x000ea400080010ff */
[----:B--2---:R-:W-:Y:S05]  /*a2f0*/  @!P0 BRA `(.L_x_172) ;  /* 0xfffffffc00f08947 */ /* 0x004fea000383ffff */
[----:B------:R-:W-:Y:S05]  /*a300*/  BRA `(.L_x_173) ;  /* 0xffffff8000e87947 */ /* 0x000fea000383ffff */
.L_x_41:
[----:B-1----:R1:W2:Y:S02]  /*a310*/  SYNCS.PHASECHK.TRANS64.TRYWAIT P1, [R0+URZ+0x70], R4 ;  /* 0x00007004000075a7 */ /* 0x0022a400080211ff */
[----:B--2---:R-:W-:Y:S05]  /*a320*/  @!P1 NANOSLEEP.SYNCS 0x989680 ;  /* 0x009896800000995d */ /* 0x004fea0003900000 */
[----:B------:R-:W2:Y:S02]  /*a330*/  @!P1 SYNCS.PHASECHK.TRANS64 P1, [R0+URZ+0x70], R4 ;  /* 0x00007004000095a7 */ /* 0x000ea400080210ff */
[----:B--2---:R-:W-:Y:S05]  /*a340*/  @!P1 BRA `(.L_x_41) ;  /* 0xfffffffc00f09947 */ /* 0x004fea000383ffff */
[----:B------:R-:W-:Y:S05]  /*a350*/  BRA `(.L_x_174) ;  /* 0xffffff8400187947 */ /* 0x000fea000383ffff */
.L_x_44:
[----:B------:R-:W-:-:S07]  /*a360*/  MOV R0, UR5 ;  /* 0x0000000500007c02 */ /* 0x000fce0008000f00 */
.L_x_175:
[----:B-1----:R1:W2:Y:S02]  /*a370*/  SYNCS.PHASECHK.TRANS64.TRYWAIT P0, [R0+URZ+0x80], R2 ;  /* 0x00008002000075a7 */ /* 0x0022a400080011ff */
[----:B--2---:R-:W-:Y:S05]  /*a380*/  @!P0 NANOSLEEP.SYNCS 0x989680 ;  /* 0x009896800000895d */ /* 0x004fea0003900000 */
[----:B------:R-:W2:Y:S02]  /*a390*/  @!P0 SYNCS.PHASECHK.TRANS64 P0, [R0+URZ+0x80], R2 ;  /* 0x00008002000085a7 */ /* 0x000ea400080010ff */
[----:B--2---:R-:W-:Y:S05]  /*a3a0*/  @!P0 BRA `(.L_x_175) ;  /* 0xfffffffc00f08947 */ /* 0x004fea000383ffff */
[----:B------:R-:W-:Y:S05]  /*a3b0*/  BRA `(.L_x_43) ;  /* 0xffffff84006c7947 */ /* 0x000fea000383ffff */
.L_x_51:
[----:B-1----:R1:W2:Y:S02]  /*a3c0*/  SYNCS.PHASECHK.TRANS64.TRYWAIT P1, [R0+URZ+0x70], R2 ;  /* 0x00007002000075a7 */ /* 0x0022a400080211ff */
[----:B--2---:R-:W-:Y:S05]  /*a3d0*/  @!P1 NANOSLEEP.SYNCS 0x989680 ;  /* 0x009896800000995d */ /* 0x004fea0003900000 */
[----:B------:R-:W2:Y:S02]  /*a3e0*/  @!P1 SYNCS.PHASECHK.TRANS64 P1, [R0+URZ+0x70], R2 ;  /* 0x00007002000095a7 */ /* 0x000ea400080210ff */
[----:B--2---:R-:W-:Y:S05]  /*a3f0*/  @!P1 BRA `(.L_x_51) ;  /* 0xfffffffc00f09947 */ /* 0x004fea000383ffff */
[----:B------:R-:W-:Y:S05]  /*a400*/  BRA `(.L_x_176) ;  /* 0xffffff8800fc7947 */ /* 0x000fea000383ffff */
.L_x_52:
[----:B------:R-:W-:-:S07]  /*a410*/  MOV R2, UR6 ;  /* 0x0000000600027c02 */ /* 0x000fce0008000f00 */
.L_x_177:
[----:B-1----:R1:W2:Y:S02]  /*a420*/  SYNCS.PHASECHK.TRANS64.TRYWAIT P0, [R2+URZ+0xb0], R0 ;  /* 0x0000b000020075a7 */ /* 0x0022a400080011ff */
[----:B--2---:R-:W-:Y:S05]  /*a430*/  @!P0 NANOSLEEP.SYNCS 0x989680 ;  /* 0x009896800000895d */ /* 0x004fea0003900000 */
[----:B------:R-:W2:Y:S02]  /*a440*/  @!P0 SYNCS.PHASECHK.TRANS64 P0, [R2+URZ+0xb0], R0 ;  /* 0x0000b000020085a7 */ /* 0x000ea400080010ff */
[----:B--2---:R-:W-:Y:S05]  /*a450*/  @!P0 BRA `(.L_x_177) ;  /* 0xfffffffc00f08947 */ /* 0x004fea000383ffff */
[----:B------:R-:W-:Y:S05]  /*a460*/  BRA `(.L_x_178) ;  /* 0xffffff8c004c7947 */ /* 0x000fea000383ffff */
.L_x_55:
[----:B------:R-:W-:Y:S07]  /*a470*/  MOV R0, UR11 ;  /* 0x0000000b00007c02 */ /* 0x000fee0008000f00 */
.L_x_179:
[----:B-1----:R1:W2:Y:S02]  /*a480*/  SYNCS.PHASECHK.TRANS64.TRYWAIT P0, [R0+URZ], R2 ;  /* 0x00000002000075a7 */ /* 0x0022a400080011ff */
[----:B--2---:R-:W-:Y:S05]  /*a490*/  @!P0 NANOSLEEP.SYNCS 0x989680 ;  /* 0x009896800000895d */ /* 0x004fea0003900000 */
[----:B------:R-:W2:Y:S02]  /*a4a0*/  @!P0 SYNCS.PHASECHK.TRANS64 P0, [R0+URZ], R2 ;  /* 0x00000002000085a7 */ /* 0x000ea400080010ff */
[----:B--2---:R-:W-:Y:S05]  /*a4b0*/  @!P0 BRA `(.L_x_179) ;  /* 0xfffffffc00f08947 */ /* 0x004fea000383ffff */
[----:B------:R-:W-:Y:S05]  /*a4c0*/  BRA `(.L_x_54) ;  /* 0xffffff8c00687947 */ /* 0x000fea000383ffff */
.L_x_58:
[----:B------:R-:W-:-:S07]  /*a4d0*/  MOV R0, UR6 ;  /* 0x0000000600007c02 */ /* 0x000fce0008000f00 */
.L_x_180:
[----:B--2---:R2:W4:Y:S02]  /*a4e0*/  SYNCS.PHASECHK.TRANS64.TRYWAIT P0, [R0+URZ], R2 ;  /* 0x00000002000075a7 */ /* 0x00452400080011ff */
[----:B----4-:R-:W-:Y:S05]  /*a4f0*/  @!P0 NANOSLEEP.SYNCS 0x989680 ;  /* 0x009896800000895d */ /* 0x010fea0003900000 */
[----:B------:R-:W4:Y:S02]  /*a500*/  @!P0 SYNCS.PHASECHK.TRANS64 P0, [R0+URZ], R2 ;  /* 0x00000002000085a7 */ /* 0x000f2400080010ff */
[----:B----4-:R-:W-:Y:S05]  /*a510*/  @!P0 BRA `(.L_x_180) ;  /* 0xfffffffc00f08947 */ /* 0x010fea000383ffff */
[----:B------:R-:W-:Y:S05]  /*a520*/  BRA `(.L_x_181) ;  /* 0xffffff9000947947 */ /* 0x000fea000383ffff */
.L_x_59:
[----:B------:R-:W-:-:S07]  /*a530*/  MOV R0, UR6 ;  /* 0x0000000600007c02 */ /* 0x000fce0008000f00 */
.L_x_182:
[----:B-1----:R1:W2:Y:S02]  /*a540*/  SYNCS.PHASECHK.TRANS64.TRYWAIT P0, [R0+URZ], R3 ;  /* 0x00000003000075a7 */ /* 0x0022a400080011ff */
[----:B--2---:R-:W-:Y:S05]  /*a550*/  @!P0 NANOSLEEP.SYNCS 0x989680 ;  /* 0x009896800000895d */ /* 0x004fea0003900000 */
[----:B------:R-:W2:Y:S02]  /*a560*/  @!P0 SYNCS.PHASECHK.TRANS64 P0, [R0+URZ], R3 ;  /* 0x00000003000085a7 */ /* 0x000ea400080010ff */
[----:B--2---:R-:W-:Y:S05]  /*a570*/  @!P0 BRA `(.L_x_182) ;  /* 0xfffffffc00f08947 */ /* 0x004fea000383ffff */
[----:B------:R-:W-:Y:S05]  /*a580*/  BRA `(.L_x_183) ;  /* 0xffffff9000a07947 */ /* 0x000fea000383ffff */
.L_x_60:
[----:B------:R-:W-:-:S07]  /*a590*/  MOV R0, UR6 ;  /* 0x0000000600007c02 */ /* 0x000fce0008000f00 */
.L_x_184:
[----:B-1----:R1:W2:Y:S02]  /*a5a0*/  SYNCS.PHASECHK.TRANS64.TRYWAIT P0, [R0+URZ], R3 ;  /* 0x00000003000075a7 */ /* 0x0022a400080011ff */
[----:B--2---:R-:W-:Y:S05]  /*a5b0*/  @!P0 NANOSLEEP.SYNCS 0x989680 ;  /* 0x009896800000895d */ /* 0x004fea0003900000 */
[----:B------:R-:W2:Y:S02]  /*a5c0*/  @!P0 SYNCS.PHASECHK.TRANS64 P0, [R0+URZ], R3 ;  /* 0x00000003000085a7 */ /* 0x000ea400080010ff */
[----:B--2---:R-:W-:Y:S05]  /*a5d0*/  @!P0 BRA `(.L_x_184) ;  /* 0xfffffffc00f08947 */ /* 0x004fea000383ffff */
[----:B------:R-:W-:Y:S05]  /*a5e0*/  BRA `(.L_x_185) ;  /* 0xffffff9000ac7947 */ /* 0x000fea000383ffff */
.L_x_61:
[----:B-1----:R-:W-:-:S07]  /*a5f0*/  MOV R0, UR7 ;  /* 0x0000000700007c02 */ /* 0x002fce0008000f00 */
.L_x_186:
[----:B-1----:R1:W2:Y:S02]  /*a600*/  SYNCS.PHASECHK.TRANS64.TRYWAIT P0, [R0+URZ], R2 ;  /* 0x00000002000075a7 */ /* 0x0022a400080011ff */
[----:B--2---:R-:W-:Y:S05]  /*a610*/  @!P0 NANOSLEEP.SYNCS 0x989680 ;  /* 0x009896800000895d */ /* 0x004fea0003900000 */
[----:B------:R-:W2:Y:S02]  /*a620*/  @!P0 SYNCS.PHASECHK.TRANS64 P0, [R0+URZ], R2 ;  /* 0x00000002000085a7 */ /* 0x000ea400080010ff */
[----:B--2---:R-:W-:Y:S05]  /*a630*/  @!P0 BRA `(.L_x_186) ;  /* 0xfffffffc00f08947 */ /* 0x004fea000383ffff */
[----:B------:R-:W-:Y:S05]  /*a640*/  BRA `(.L_x_187) ;  /* 0xffffff9000b87947 */ /* 0x000fea000383ffff */
.L_x_66:
[----:B--2---:R2:W3:Y:S02]  /*a650*/  SYNCS.PHASECHK.TRANS64.TRYWAIT P0, [R0+URZ+0x70], R2 ;  /* 0x00007002000075a7 */ /* 0x0044e400080011ff */
[----:B---3--:R-:W-:Y:S05]  /*a660*/  @!P0 NANOSLEEP.SYNCS 0x989680 ;  /* 0x009896800000895d */ /* 0x008fea0003900000 */
[----:B------:R-:W3:Y:S02]  /*a670*/  @!P0 SYNCS.PHASECHK.TRANS64 P0, [R0+URZ+0x70], R2 ;  /* 0x00007002000085a7 */ /* 0x000ee400080010ff */
[----:B---3--:R-:W-:Y:S05]  /*a680*/  @!P0 BRA `(.L_x_66) ;  /* 0xfffffffc00f08947 */ /* 0x008fea000383ffff */
[----:B------:R-:W-:Y:S05]  /*a690*/  BRA `(.L_x_188) ;  /* 0xffffff9400b87947 */ /* 0x000fea000383ffff */
.L_x_69:
[----:B------:R-:W-:Y:S07]  /*a6a0*/  MOV R0, UR7 ;  /* 0x0000000700007c02 */ /* 0x000fee0008000f00 */
.L_x_189:
[----:B--2---:R2:W3:Y:S02]  /*a6b0*/  SYNCS.PHASECHK.TRANS64.TRYWAIT P0, [R0+URZ+0x68], R2 ;  /* 0x00006802000075a7 */ /* 0x0044e400080011ff */
[----:B---3--:R-:W-:Y:S05]  /*a6c0*/  @!P0 NANOSLEEP.SYNCS 0x989680 ;  /* 0x009896800000895d */ /* 0x008fea0003900000 */
[----:B------:R-:W3:Y:S02]  /*a6d0*/  @!P0 SYNCS.PHASECHK.TRANS64 P0, [R0+URZ+0x68], R2 ;  /* 0x00006802000085a7 */ /* 0x000ee400080010ff */
[----:B---3--:R-:W-:Y:S05]  /*a6e0*/  @!P0 BRA `(.L_x_189) ;  /* 0xfffffffc00f08947 */ /* 0x008fea000383ffff */
[----:B------:R-:W-:Y:S05]  /*a6f0*/  BRA `(.L_x_68) ;  /* 0xffffff9800987947 */ /* 0x000fea000383ffff */
.L_x_72:
[----:B------:R-:W-:Y:S07]  /*a700*/  MOV R0, UR7 ;  /* 0x0000000700007c02 */ /* 0x000fee0008000f00 */
.L_x_190:
[----:B-1----:R1:W2:Y:S02]  /*a710*/  SYNCS.PHASECHK.TRANS64.TRYWAIT P0, [R0+URZ+0x40], R32 ;  /* 0x00004020000075a7 */ /* 0x0022a400080011ff */
[----:B--2---:R-:W-:Y:S05]  /*a720*/  @!P0 NANOSLEEP.SYNCS 0x989680 ;  /* 0x009896800000895d */ /* 0x004fea0003900000 */
[----:B------:R-:W2:Y:S02]  /*a730*/  @!P0 SYNCS.PHASECHK.TRANS64 P0, [R0+URZ+0x40], R32 ;  /* 0x00004020000085a7 */ /* 0x000ea400080010ff */
[----:B--2---:R-:W-:Y:S05]  /*a740*/  @!P0 BRA `(.L_x_190) ;  /* 0xfffffffc00f08947 */ /* 0x004fea000383ffff */
[----:B------:R-:W-:Y:S05]  /*a750*/  BRA `(.L_x_191) ;  /* 0xffffff9c00147947 */ /* 0x000fea000383ffff */
.L_x_73:
[----:B------:R-:W-:Y:S07]  /*a760*/  MOV R0, UR7 ;  /* 0x0000000700007c02 */ /* 0x000fee0008000f00 */
.L_x_192:
[----:B-1----:R1:W2:Y:S02]  /*a770*/  SYNCS.PHASECHK.TRANS64.TRYWAIT P0, [R0+URZ+0x48], R32 ;  /* 0x00004820000075a7 */ /* 0x0022a400080011ff */
[----:B--2---:R-:W-:Y:S05]  /*a780*/  @!P0 NANOSLEEP.SYNCS 0x989680 ;  /* 0x009896800000895d */ /* 0x004fea0003900000 */
[----:B------:R-:W2:Y:S02]  /*a790*/  @!P0 SYNCS.PHASECHK.TRANS64 P0, [R0+URZ+0x48], R32 ;  /* 0x00004820000085a7 */ /* 0x000ea400080010ff */
[----:B--2---:R-:W-:Y:S05]  /*a7a0*/  @!P0 BRA `(.L_x_192) ;  /* 0xfffffffc00f08947 */ /* 0x004fea000383ffff */
[----:B------:R-:W-:Y:S05]  /*a7b0*/  BRA `(.L_x_193) ;  /* 0xffffff9c00507947 */ /* 0x000fea000383ffff */
.L_x_74:
[----:B------:R-:W-:Y:S07]  /*a7c0*/  MOV R0, UR7 ;  /* 0x0000000700007c02 */ /* 0x000fee0008000f00 */
.L_x_194:
[----:B-1----:R1:W2:Y:S02]  /*a7d0*/  SYNCS.PHASECHK.TRANS64.TRYWAIT P0, [R0+URZ+0x50], R32 ;  /* 0x00005020000075a7 */ /* 0x0022a400080011ff */
[----:B--2---:R-:W-:Y:S05]  /*a7e0*/  @!P0 NANOSLEEP.SYNCS 0x989680 ;  /* 0x009896800000895d */ /* 0x004fea0003900000 */
[----:B------:R-:W2:Y:S02]  /*a7f0*/  @!P0 SYNCS.PHASECHK.TRANS64 P0, [R0+URZ+0x50], R32 ;  /* 0x00005020000085a7 */ /* 0x000ea400080010ff */
[----:B--2---:R-:W-:Y:S05]  /*a800*/  @!P0 BRA `(.L_x_194) ;  /* 0xfffffffc00f08947 */ /* 0x004fea000383ffff */
[----:B------:R-:W-:Y:S05]  /*a810*/  BRA `(.L_x_195) ;  /* 0xffffff9c00907947 */ /* 0x000fea000383ffff */
.L_x_75:
[----:B------:R-:W-:Y:S07]  /*a820*/  MOV R0, UR7 ;  /* 0x0000000700007c02 */ /* 0x000fee0008000f00 */
.L_x_196:
[----:B-1----:R1:W2:Y:S02]  /*a830*/  SYNCS.PHASECHK.TRANS64.TRYWAIT P0, [R0+URZ+0x58], R32 ;  /* 0x00005820000075a7 */ /* 0x0022a400080011ff */
[----:B--2---:R-:W-:Y:S05]  /*a840*/  @!P0 NANOSLEEP.SYNCS 0x989680 ;  /* 0x009896800000895d */ /* 0x004fea0003900000 */
[----:B------:R-:W2:Y:S02]  /*a850*/  @!P0 SYNCS.PHASECHK.TRANS64 P0, [R0+URZ+0x58], R32 ;  /* 0x00005820000085a7 */ /* 0x000ea400080010ff */
[----:B--2---:R-:W-:Y:S05]  /*a860*/  @!P0 BRA `(.L_x_196) ;  /* 0xfffffffc00f08947 */ /* 0x004fea000383ffff */
[----:B------:R-:W-:Y:S05]  /*a870*/  BRA `(.L_x_197) ;  /* 0xffffff9c00d47947 */ /* 0x000fea000383ffff */
.L_x_76:
[----:B------:R-:W-:Y:S07]  /*a880*/  MOV R0, UR7 ;  /* 0x0000000700007c02 */ /* 0x000fee0008000f00 */
.L_x_198:
[----:B-1----:R1:W2:Y:S02]  /*a890*/  SYNCS.PHASECHK.TRANS64.TRYWAIT P0, [R0+URZ+0x40], R14 ;  /* 0x0000400e000075a7 */ /* 0x0022a400080011ff */
[----:B--2---:R-:W-:Y:S05]  /*a8a0*/  @!P0 NANOSLEEP.SYNCS 0x989680 ;  /* 0x009896800000895d */ /* 0x004fea0003900000 */
[----:B------:R-:W2:Y:S02]  /*a8b0*/  @!P0 SYNCS.PHASECHK.TRANS64 P0, [R0+URZ+0x40], R14 ;  /* 0x0000400e000085a7 */ /* 0x000ea400080010ff */
[----:B--2---:R-:W-:Y:S05]  /*a8c0*/  @!P0 BRA `(.L_x_198) ;  /* 0xfffffffc00f08947 */ /* 0x004fea000383ffff */
[----:B------:R-:W-:Y:S05]  /*a8d0*/  BRA `(.L_x_199) ;  /* 0xffffffa0001c7947 */ /* 0x000fea000383ffff */
.L_x_77:
[----:B------:R-:W-:Y:S07]  /*a8e0*/  MOV R0, UR7 ;  /* 0x0000000700007c02 */ /* 0x000fee0008000f00 */
.L_x_200:
[----:B-1----:R1:W2:Y:S02]  /*a8f0*/  SYNCS.PHASECHK.TRANS64.TRYWAIT P0, [R0+URZ+0x48], R14 ;  /* 0x0000480e000075a7 */ /* 0x0022a400080011ff */
[----:B--2---:R-:W-:Y:S05]  /*a900*/  @!P0 NANOSLEEP.SYNCS 0x989680 ;  /* 0x009896800000895d */ /* 0x004fea0003900000 */
[----:B------:R-:W2:Y:S02]  /*a910*/  @!P0 SYNCS.PHASECHK.TRANS64 P0, [R0+URZ+0x48], R14 ;  /* 0x0000480e000085a7 */ /* 0x000ea400080010ff */
[----:B--2---:R-:W-:Y:S05]  /*a920*/  @!P0 BRA `(.L_x_200) ;  /* 0xfffffffc00f08947 */ /* 0x004fea000383ffff */
[----:B------:R-:W-:Y:S05]  /*a930*/  BRA `(.L_x_201) ;  /* 0xffffffa000607947 */ /* 0x000fea000383ffff */
.L_x_78:
[----:B------:R-:W-:Y:S07]  /*a940*/  MOV R0, UR7 ;  /* 0x0000000700007c02 */ /* 0x000fee0008000f00 */
.L_x_202:
[----:B-1----:R1:W2:Y:S02]  /*a950*/  SYNCS.PHASECHK.TRANS64.TRYWAIT P0, [R0+URZ+0x50], R14 ;  /* 0x0000500e000075a7 */ /* 0x0022a400080011ff */
[----:B--2---:R-:W-:Y:S05]  /*a960*/  @!P0 NANOSLEEP.SYNCS 0x989680 ;  /* 0x009896800000895d */ /* 0x004fea0003900000 */
[----:B------:R-:W2:Y:S02]  /*a970*/  @!P0 SYNCS.PHASECHK.TRANS64 P0, [R0+URZ+0x50], R14 ;  /* 0x0000500e000085a7 */ /* 0x000ea400080010ff */
[----:B--2---:R-:W-:Y:S05]  /*a980*/  @!P0 BRA `(.L_x_202) ;  /* 0xfffffffc00f08947 */ /* 0x004fea000383ffff */
[----:B------:R-:W-:Y:S05]  /*a990*/  BRA `(.L_x_203) ;  /* 0xffffffa000a47947 */ /* 0x000fea000383ffff */
.L_x_79:
[----:B------:R-:W-:Y:S07]  /*a9a0*/  MOV R0, UR7 ;  /* 0x0000000700007c02 */ /* 0x000fee0008000f00 */
.L_x_204:
[----:B-1----:R1:W2:Y:S02]  /*a9b0*/  SYNCS.PHASECHK.TRANS64.TRYWAIT P0, [R0+URZ+0x58], R14 ;  /* 0x0000580e000075a7 */ /* 0x0022a400080011ff */
[----:B--2---:R-:W-:Y:S05]  /*a9c0*/  @!P0 NANOSLEEP.SYNCS 0x989680 ;  /* 0x009896800000895d */ /* 0x004fea0003900000 */
[----:B------:R-:W2:Y:S02]  /*a9d0*/  @!P0 SYNCS.PHASECHK.TRANS64 P0, [R0+URZ+0x58], R14 ;  /* 0x0000580e000085a7 */ /* 0x000ea400080010ff */
[----:B--2---:R-:W-:Y:S05]  /*a9e0*/  @!P0 BRA `(.L_x_204) ;  /* 0xfffffffc00f08947 */ /* 0x004fea000383ffff */
[----:B------:R-:W-:Y:S05]  /*a9f0*/  BRA `(.L_x_205) ;  /* 0xffffffa400287947 */ /* 0x000fea000383ffff */
.L_x_81:
[----:B------:R-:W-:-:S07]  /*aa00*/  MOV R0, UR7 ;  /* 0x0000000700007c02 */ /* 0x000fce0008000f00 */
.L_x_206:
[----:B-1----:R1:W3:Y:S02]  /*aa10*/  SYNCS.PHASECHK.TRANS64.TRYWAIT P0, [R0+URZ+0x40], R32 ;  /* 0x00004020000075a7 */ /* 0x0022e400080011ff */
[----:B---3--:R-:W-:Y:S05]  /*aa20*/  @!P0 NANOSLEEP.SYNCS 0x989680 ;  /* 0x009896800000895d */ /* 0x008fea0003900000 */
[----:B------:R-:W3:Y:S02]  /*aa30*/  @!P0 SYNCS.PHASECHK.TRANS64 P0, [R0+URZ+0x40], R32 ;  /* 0x00004020000085a7 */ /* 0x000ee400080010ff */
[----:B---3--:R-:W-:Y:S05]  /*aa40*/  @!P0 BRA `(.L_x_206) ;  /* 0xfffffffc00f08947 */ /* 0x008fea000383ffff */
[----:B------:R-:W-:Y:S05]  /*aa50*/  BRA `(.L_x_207) ;  /* 0xffffffa400907947 */ /* 0x000fea000383ffff */
.L_x_82:
[----:B-1----:R-:W-:-:S07]  /*aa60*/  MOV R0, UR7 ;  /* 0x0000000700007c02 */ /* 0x002fce0008000f00 */
.L_x_208:
[----:B-1----:R1:W3:Y:S02]  /*aa70*/  SYNCS.PHASECHK.TRANS64.TRYWAIT P0, [R0+URZ+0x48], R32 ;  /* 0x00004820000075a7 */ /* 0x0022e400080011ff */
[----:B---3--:R-:W-:Y:S05]  /*aa80*/  @!P0 NANOSLEEP.SYNCS 0x989680 ;  /* 0x009896800000895d */ /* 0x008fea0003900000 */
[----:B------:R-:W3:Y:S02]  /*aa90*/  @!P0 SYNCS.PHASECHK.TRANS64 P0, [R0+URZ+0x48], R32 ;  /* 0x00004820000085a7 */ /* 0x000ee400080010ff */
[----:B---3--:R-:W-:Y:S05]  /*aaa0*/  @!P0 BRA `(.L_x_208) ;  /* 0xfffffffc00f08947 */ /* 0x008fea000383ffff */
[----:B------:R-:W-:Y:S05]  /*aab0*/  BRA `(.L_x_209) ;  /* 0xffffffa400807947 */ /* 0x000fea000383ffff */
.L_x_83:
[----:B------:R-:W-:-:S07]  /*aac0*/  MOV R2, UR7 ;  /* 0x0000000700027c02 */ /* 0x000fce0008000f00 */
.L_x_210:
[----:B-1----:R1:W3:Y:S02]  /*aad0*/  SYNCS.PHASECHK.TRANS64.TRYWAIT P0, [R2+URZ+0x50], R32 ;  /* 0x00005020020075a7 */ /* 0x0022e400080011ff */
[----:B---3--:R-:W-:Y:S05]  /*aae0*/  @!P0 NANOSLEEP.SYNCS 0x989680 ;  /* 0x009896800000895d */ /* 0x008fea0003900000 */
[----:B------:R-:W3:Y:S02]  /*aaf0*/  @!P0 SYNCS.PHASECHK.TRANS64 P0, [R2+URZ+0x50], R32 ;  /* 0x00005020020085a7 */ /* 0x000ee400080010ff */
[----:B---3--:R-:W-:Y:S05]  /*ab00*/  @!P0 BRA `(.L_x_210) ;  /* 0xfffffffc00f08947 */ /* 0x008fea000383ffff */
[----:B------:R-:W-:Y:S05]  /*ab10*/  BRA `(.L_x_211) ;  /* 0xffffffa400747947 */ /* 0x000fea000383ffff */
.L_x_85:
[----:B--2---:R2:W4:Y:S02]  /*ab20*/  SYNCS.PHASECHK.TRANS64.TRYWAIT P0, [R0+URZ+0x70], R2 ;  /* 0x00007002000075a7 */ /* 0x00452400080011ff */
[----:B----4-:R-:W-:Y:S05]  /*ab30*/  @!P0 NANOSLEEP.SYNCS 0x989680 ;  /* 0x009896800000895d */ /* 0x010fea0003900000 */
[----:B------:R-:W4:Y:S02]  /*ab40*/  @!P0 SYNCS.PHASECHK.TRANS64 P0, [R0+URZ+0x70], R2 ;  /* 0x00007002000085a7 */ /* 0x000f2400080010ff */
[----:B----4-:R-:W-:Y:S05]  /*ab50*/  @!P0 BRA `(.L_x_85) ;  /* 0xfffffffc00f08947 */ /* 0x010fea000383ffff */
[----:B------:R-:W-:Y:S05]  /*ab60*/  BRA `(.L_x_212) ;  /* 0xffffffa800487947 */ /* 0x000fea000383ffff */
.L_x_96:
[----:B-1----:R-:W-:Y:S04]  /*ab70*/  MOV R0, UR48 ;  /* 0x0000003000007c02 */ /* 0x002fe80008000f00 */
[----:B------:R1:W3:Y:S03]  /*ab80*/  SYNCS.PHASECHK.TRANS64.TRYWAIT P1, [R0+URZ+0x20], R3 ;  /* 0x00002003000075a7 */ /* 0x0002e600080211ff */
[----:B---3--:R-:W-:Y:S05]  /*ab90*/  @!P1 NANOSLEEP.SYNCS 0x989680 ;  /* 0x009896800000995d */ /* 0x008fea0003900000 */
[----:B------:R-:W3:Y:S02]  /*aba0*/  @!P1 SYNCS.PHASECHK.TRANS64 P1, [R0+URZ+0x20], R3 ;  /* 0x00002003000095a7 */ /* 0x000ee400080210ff */
[----:B---3--:R-:W-:Y:S05]  /*abb0*/  @!P1 BRA `(.L_x_96) ;  /* 0xfffffffc00ec9947 */ /* 0x008fea000383ffff */
[----:B------:R-:W-:Y:S05]  /*abc0*/  BRA `(.L_x_95) ;  /* 0xffffffb4007c7947 */ /* 0x000fea000383ffff */
.L_x_98:
[----:B-1----:R1:W2:Y:S02]  /*abd0*/  SYNCS.PHASECHK.TRANS64.TRYWAIT P0, [R85+URZ+0x90], R2 ;  /* 0x00009002550075a7 */ /* 0x0022a400080011ff */
[----:B--2---:R-:W-:Y:S05]  /*abe0*/  @!P0 NANOSLEEP.SYNCS 0x989680 ;  /* 0x009896800000895d */ /* 0x004fea0003900000 */
[----:B------:R-:W2:Y:S02]  /*abf0*/  @!P0 SYNCS.PHASECHK.TRANS64 P0, [R85+URZ+0x90], R2 ;  /* 0x00009002550085a7 */ /* 0x000ea400080010ff */
[----:B--2---:R-:W-:Y:S05]  /*ac00*/  @!P0 BRA `(.L_x_98) ;  /* 0xfffffffc00f08947 */ /* 0x004fea000383ffff */
[----:B------:R-:W-:Y:S05]  /*ac10*/  BRA `(.L_x_97) ;  /* 0xffffffb400a87947 */ /* 0x000fea000383ffff */
.L_x_107:
[----:B-1----:R1:W2:Y:S02]  /*ac20*/  SYNCS.PHASECHK.TRANS64.TRYWAIT P0, [R2+URZ+0x20], R0 ;  /* 0x00002000020075a7 */ /* 0x0022a400080011ff */
[----:B--2---:R-:W-:Y:S05]  /*ac30*/  @!P0 NANOSLEEP.SYNCS 0x989680 ;  /* 0x009896800000895d */ /* 0x004fea0003900000 */
[----:B------:R-:W2:Y:S02]  /*ac40*/  @!P0 SYNCS.PHASECHK.TRANS64 P0, [R2+URZ+0x20], R0 ;  /* 0x00002000020085a7 */ /* 0x000ea400080010ff */
[----:B--2---:R-:W-:Y:S05]  /*ac50*/  @!P0 BRA `(.L_x_107) ;  /* 0xfffffffc00f08947 */ /* 0x004fea000383ffff */
[----:B------:R-:W-:Y:S05]  /*ac60*/  BRA `(.L_x_106) ;  /* 0xffffffbc004c7947 */ /* 0x000fea000383ffff */
.L_x_115:
[----:B-1----:R1:W2:Y:S02]  /*ac70*/  SYNCS.PHASECHK.TRANS64.TRYWAIT P0, [R0+URZ+0x20], R5 ;  /* 0x00002005000075a7 */ /* 0x0022a400080011ff */
[----:B--2---:R-:W-:Y:S05]  /*ac80*/  @!P0 NANOSLEEP.SYNCS 0x989680 ;  /* 0x009896800000895d */ /* 0x004fea0003900000 */
[----:B------:R-:W2:Y:S02]  /*ac90*/  @!P0 SYNCS.PHASECHK.TRANS64 P0, [R0+URZ+0x20], R5 ;  /* 0x00002005000085a7 */ /* 0x000ea400080010ff */
[----:B--2---:R-:W-:Y:S05]  /*aca0*/  @!P0 BRA `(.L_x_115) ;  /* 0xfffffffc00f08947 */ /* 0x004fea000383ffff */
[----:B------:R-:W-:Y:S05]  /*acb0*/  BRA `(.L_x_114) ;  /* 0xffffffc400107947 */ /* 0x000fea000383ffff */
.L_x_123:
[----:B-1----:R1:W2:Y:S02]  /*acc0*/  SYNCS.PHASECHK.TRANS64.TRYWAIT P0, [R0+URZ+0x20], R5 ;  /* 0x00002005000075a7 */ /* 0x0022a400080011ff */
[----:B--2---:R-:W-:Y:S05]  /*acd0*/  @!P0 NANOSLEEP.SYNCS 0x989680 ;  /* 0x009896800000895d */ /* 0x004fea0003900000 */
[----:B------:R-:W2:Y:S02]  /*ace0*/  @!P0 SYNCS.PHASECHK.TRANS64 P0, [R0+URZ+0x20], R5 ;  /* 0x00002005000085a7 */ /* 0x000ea400080010ff */
[----:B--2---:R-:W-:Y:S05]  /*acf0*/  @!P0 BRA `(.L_x_123) ;  /* 0xfffffffc00f08947 */ /* 0x004fea000383ffff */
[----:B------:R-:W-:Y:S05]  /*ad00*/  BRA `(.L_x_122) ;  /* 0xffffffc800d87947 */ /* 0x000fea000383ffff */
.L_x_131:
[----:B-1----:R1:W2:Y:S02]  /*ad10*/  SYNCS.PHASECHK.TRANS64.TRYWAIT P0, [R0+URZ+0x20], R5 ;  /* 0x00002005000075a7 */ /* 0x0022a400080011ff */
[----:B--2---:R-:W-:Y:S05]  /*ad20*/  @!P0 NANOSLEEP.SYNCS 0x989680 ;  /* 0x009896800000895d */ /* 0x004fea0003900000 */
[----:B------:R-:W2:Y:S02]  /*ad30*/  @!P0 SYNCS.PHASECHK.TRANS64 P0, [R0+URZ+0x20], R5 ;  /* 0x00002005000085a7 */ /* 0x000ea400080010ff */
[----:B--2---:R-:W-:Y:S05]  /*ad40*/  @!P0 BRA `(.L_x_131) ;  /* 0xfffffffc00f08947 */ /* 0x004fea000383ffff */
[----:B------:R-:W-:Y:S05]  /*ad50*/  BRA `(.L_x_130) ;  /* 0xffffffd000ac7947 */ /* 0x000fea000383ffff */
.L_x_139:
[----:B-1----:R1:W2:Y:S02]  /*ad60*/  SYNCS.PHASECHK.TRANS64.TRYWAIT P0, [R0+URZ+0x20], R5 ;  /* 0x00002005000075a7 */ /* 0x0022a400080011ff */
[----:B--2---:R-:W-:Y:S05]  /*ad70*/  @!P0 NANOSLEEP.SYNCS 0x989680 ;  /* 0x009896800000895d */ /* 0x004fea0003900000 */
[----:B------:R-:W2:Y:S02]  /*ad80*/  @!P0 SYNCS.PHASECHK.TRANS64 P0, [R0+URZ+0x20], R5 ;  /* 0x00002005000085a7 */ /* 0x000ea400080010ff */
[----:B--2---:R-:W-:Y:S05]  /*ad90*/  @!P0 BRA `(.L_x_139) ;  /* 0xfffffffc00f08947 */ /* 0x004fea000383ffff */
[----:B------:R-:W-:Y:S05]  /*ada0*/  BRA `(.L_x_138) ;  /* 0xffffffd800907947 */ /* 0x000fea000383ffff */
.L_x_147:
[----:B-1----:R1:W2:Y:S02]  /*adb0*/  SYNCS.PHASECHK.TRANS64.TRYWAIT P0, [R0+URZ+0x20], R5 ;  /* 0x00002005000075a7 */ /* 0x0022a400080011ff */
[----:B--2---:R-:W-:Y:S05]  /*adc0*/  @!P0 NANOSLEEP.SYNCS 0x989680 ;  /* 0x009896800000895d */ /* 0x004fea0003900000 */
[----:B------:R-:W2:Y:S02]  /*add0*/  @!P0 SYNCS.PHASECHK.TRANS64 P0, [R0+URZ+0x20], R5 ;  /* 0x00002005000085a7 */ /* 0x000ea400080010ff */
[----:B--2---:R-:W-:Y:S05]  /*ade0*/  @!P0 BRA `(.L_x_147) ;  /* 0xfffffffc00f08947 */ /* 0x004fea000383ffff */
[----:B------:R-:W-:Y:S05]  /*adf0*/  BRA `(.L_x_146) ;  /* 0xffffffe000687947 */ /* 0x000fea000383ffff */
.L_x_155:
[----:B--2---:R2:W3:Y:S02]  /*ae00*/  SYNCS.PHASECHK.TRANS64.TRYWAIT P0, [R0+URZ+0x20], R91 ;  /* 0x0000205b000075a7 */ /* 0x0044e400080011ff */
[----:B---3--:R-:W-:Y:S05]  /*ae10*/  @!P0 NANOSLEEP.SYNCS 0x989680 ;  /* 0x009896800000895d */ /* 0x008fea0003900000 */
[----:B------:R-:W3:Y:S02]  /*ae20*/  @!P0 SYNCS.PHASECHK.TRANS64 P0, [R0+URZ+0x20], R91 ;  /* 0x0000205b000085a7 */ /* 0x000ee400080010ff */
[----:B---3--:R-:W-:Y:S05]  /*ae30*/  @!P0 BRA `(.L_x_155) ;  /* 0xfffffffc00f08947 */ /* 0x008fea000383ffff */
[----:B------:R-:W-:Y:S05]  /*ae40*/  BRA `(.L_x_154) ;  /* 0xffffffe800407947 */ /* 0x000fea000383ffff */
        .weak           $__internal_0_$__cuda_sm10x_tcgen05_guardrail_trap_col_being_dealloced_not_returned_by_alloc
        .type           $__internal_0_$__cuda_sm10x_tcgen05_guardrail_trap_col_being_dealloced_not_returned_by_alloc,@function
        .size           $__internal_0_$__cuda_sm10x_tcgen05_guardrail_trap_col_being_dealloced_not_returned_by_alloc,($__internal_1_$__cuda_sm10x_tcgen05_guardrail_trap_phase_invalid_during_alloc - $__internal_0_$__cuda_sm10x_tcgen05_guardrail_trap_col_being_dealloced_not_returned_by_alloc)
$__internal_0_$__cuda_sm10x_tcgen05_guardrail_trap_col_being_dealloced_not_returned_by_alloc:
[----:B------:R-:W-:Y:S05]  /*ae50*/  BPT.TRAP 0x1 ;  /* 0x000000040000795c */ /* 0x000fea0000300000 */
[----:B------:R-:W-:-:S04]  /*ae60*/  HFMA2 R3, -RZ, RZ, 0, 0 ;  /* 0x00000000ff037431 */ /* 0x000fc800000001ff */
[----:B------:R-:W-:Y:S05]  /*ae70*/  RET.REL.NODEC R2 `(_ZN7cutlass13device_kernelINS_4gemm6kernel13GemmUniversalIN4cute5tupleIJiiiiEEENS1_10collective13CollectiveMmaINS1_35MainloopSm100TmaUmmaWarpSpecializedILi2ELi2ELi4ENS5_IJNS4_1CILi1EEESB_SB_EEEEENS5_IJNSA_ILi64EEENSA_ILi256EEESE_EEEfNS5_IJlSB_lEEEfSH_NS4_8TiledMMAINS4_8MMA_AtomIJNS4_17SM100_MMA_TF32_SSINS_10tfloat32_tESL_fLi64ELi256ELNS4_4UMMA5MajorE0ELSN_0ELNSM_7ScaleInE0ELSO_0EEEEEENS4_6LayoutISC_NS5_IJNSA_ILi0EEESS_SS_EEEEENS5_IJNS4_10UnderscoreESV_SV_EEEEENS4_13SM90_TMA_LOADENS4_14ComposedLayoutINS4_7SwizzleILi3ELi4ELi3EEENS4_18smem_ptr_flag_bitsILi32EEENSR_INS5_IJNSA_ILi8EEENSA_ILi32EEEEEENS5_IJS15_SB_EEEEEEEvNS4_8identityESY_S19_vS1A_EENS_8epilogue10collective18CollectiveEpilogueINS1C_23Sm100TmaWarpSpecializedILi4ELi2ELi16ELb1ELb0EEEJSG_NS5_IJNSR_ISE_SB_EENSR_IS15_SB_EEEEEfSH_fSH_NS1C_6fusion15FusionCallbacksIS1G_NS1K_17LinearCombinationIffffLNS_15FloatRoundStyleE2EEESG_S1J_JEEENS4_5SM1004TMEM4LOAD26SM100_TMEM_LOAD_16dp128b8xESY_S19_NS4_17SM75_U32x4_LDSM_NENS4_14SM90_TMA_STOREES19_NS4_17SM90_U32x4_STSM_NENS4_39AutoVectorizingCopyWithAssumedAlignmentILi128EEEEEEvvEEEEvNT_6ParamsE) ;  /* 0xffffff5002607950 */ /* 0x000fea0003c3ffff */
        .weak           $__internal_1_$__cuda_sm10x_tcgen05_guardrail_trap_phase_invalid_during_alloc
        .type           $__internal_1_$__cuda_sm10x_tcgen05_guardrail_trap_phase_invalid_during_alloc,@function
        .size           $__internal_1_$__cuda_sm10x_tcgen05_guardrail_trap_phase_invalid_during_alloc,($__internal_2_$__cuda_sm10x_tcgen05_guardrail_trap_unallocated_columns_being_dealloced - $__internal_1_$__cuda_sm10x_tcgen05_guardrail_trap_phase_invalid_during_alloc)
$__internal_1_$__cuda_sm10x_tcgen05_guardrail_trap_phase_invalid_during_alloc:
[----:B------:R-:W-:Y:S05]  /*ae80*/  BPT.TRAP 0x1 ;  /* 0x000000040000795c */ /* 0x000fea0000300000 */
[----:B------:R-:W-:-:S04]  /*ae90*/  MOV R3, 0x0 ;  /* 0x0000000000037802 */ /* 0x000fc80000000f00 */
[----:B------:R-:W-:Y:S05]  /*aea0*/  RET.REL.NODEC R2 `(_ZN7cutlass13device_kernelINS_4gemm6kernel13GemmUniversalIN4cute5tupleIJiiiiEEENS1_10collective13CollectiveMmaINS1_35MainloopSm100TmaUmmaWarpSpecializedILi2ELi2ELi4ENS5_IJNS4_1CILi1EEESB_SB_EEEEENS5_IJNSA_ILi64EEENSA_ILi256EEESE_EEEfNS5_IJlSB_lEEEfSH_NS4_8TiledMMAINS4_8MMA_AtomIJNS4_17SM100_MMA_TF32_SSINS_10tfloat32_tESL_fLi64ELi256ELNS4_4UMMA5MajorE0ELSN_0ELNSM_7ScaleInE0ELSO_0EEEEEENS4_6LayoutISC_NS5_IJNSA_ILi0EEESS_SS_EEEEENS5_IJNS4_10UnderscoreESV_SV_EEEEENS4_13SM90_TMA_LOADENS4_14ComposedLayoutINS4_7SwizzleILi3ELi4ELi3EEENS4_18smem_ptr_flag_bitsILi32EEENSR_INS5_IJNSA_ILi8EEENSA_ILi32EEEEEENS5_IJS15_SB_EEEEEEEvNS4_8identityESY_S19_vS1A_EENS_8epilogue10collective18CollectiveEpilogueINS1C_23Sm100TmaWarpSpecializedILi4ELi2ELi16ELb1ELb0EEEJSG_NS5_IJNSR_ISE_SB_EENSR_IS15_SB_EEEEEfSH_fSH_NS1C_6fusion15FusionCallbacksIS1G_NS1K_17LinearCombinationIffffLNS_15FloatRoundStyleE2EEESG_S1J_JEEENS4_5SM1004TMEM4LOAD26SM100_TMEM_LOAD_16dp128b8xESY_S19_NS4_17SM75_U32x4_LDSM_NENS4_14SM90_TMA_STOREES19_NS4_17SM90_U32x4_STSM_NENS4_39AutoVectorizingCopyWithAssumedAlignmentILi128EEEEEEvvEEEEvNT_6ParamsE) ;  /* 0xffffff5002547950 */ /* 0x000fea0003c3ffff */
        .weak           $__internal_2_$__cuda_sm10x_tcgen05_guardrail_trap_unallocated_columns_being_dealloced
        .type           $__internal_2_$__cuda_sm10x_tcgen05_guardrail_trap_unallocated_columns_being_dealloced,@function
        .size           $__internal_2_$__cuda_sm10x_tcgen05_guardrail_trap_unallocated_columns_being_dealloced,(.L_x_214 - $__internal_2_$__cuda_sm10x_tcgen05_guardrail_trap_unallocated_columns_being_dealloced)
$__internal_2_$__cuda_sm10x_tcgen05_guardrail_trap_unallocated_columns_being_dealloced:
[----:B------:R-:W-:Y:S05]  /*aeb0*/  BPT.TRAP 0x1 ;  /* 0x000000040000795c */ /* 0x000fea0000300000 */
[----:B------:R-:W-:-:S04]  /*aec0*/  HFMA2 R3, -RZ, RZ, 0, 0 ;  /* 0x00000000ff037431 */ /* 0x000fc800000001ff */
[----:B------:R-:W-:Y:S05]  /*aed0*/  RET.REL.NODEC R2 `(_ZN7cutlass13device_kernelINS_4gemm6kernel13GemmUniversalIN4cute5tupleIJiiiiEEENS1_10collective13CollectiveMmaINS1_35MainloopSm100TmaUmmaWarpSpecializedILi2ELi2ELi4ENS5_IJNS4_1CILi1EEESB_SB_EEEEENS5_IJNSA_ILi64EEENSA_ILi256EEESE_EEEfNS5_IJlSB_lEEEfSH_NS4_8TiledMMAINS4_8MMA_AtomIJNS4_17SM100_MMA_TF32_SSINS_10tfloat32_tESL_fLi64ELi256ELNS4_4UMMA5MajorE0ELSN_0ELNSM_7ScaleInE0ELSO_0EEEEEENS4_6LayoutISC_NS5_IJNSA_ILi0EEESS_SS_EEEEENS5_IJNS4_10UnderscoreESV_SV_EEEEENS4_13SM90_TMA_LOADENS4_14ComposedLayoutINS4_7SwizzleILi3ELi4ELi3EEENS4_18smem_ptr_flag_bitsILi32EEENSR_INS5_IJNSA_ILi8EEENSA_ILi32EEEEEENS5_IJS15_SB_EEEEEEEvNS4_8identityESY_S19_vS1A_EENS_8epilogue10collective18CollectiveEpilogueINS1C_23Sm100TmaWarpSpecializedILi4ELi2ELi16ELb1ELb0EEEJSG_NS5_IJNSR_ISE_SB_EENSR_IS15_SB_EEEEEfSH_fSH_NS1C_6fusion15FusionCallbacksIS1G_NS1K_17LinearCombinationIffffLNS_15FloatRoundStyleE2EEESG_S1J_JEEENS4_5SM1004TMEM4LOAD26SM100_TMEM_LOAD_16dp128b8xESY_S19_NS4_17SM75_U32x4_LDSM_NENS4_14SM90_TMA_STOREES19_NS4_17SM90_U32x4_STSM_NENS4_39AutoVectorizingCopyWithAssumedAlignmentILi128EEEEEEvvEEEEvNT_6ParamsE) ;  /* 0xffffff5002487950 */ /* 0x000fea0003c3ffff */
.L_x_213:
[----:B------:R-:W-:-:S00]  /*aee0*/  BRA `(.L_x_213) ;  /* 0xfffffffc00fc7947 */ /* 0x000fc0000383ffff */
[----:B------:R-:W-:-:S00]  /*aef0*/  NOP ;  /* 0x0000000000007918 */ /* 0x000fc00000000000 */
        /* <DEDUP_REMOVED lines=8> */
.L_x_214:


//--------------------- .nv.global.init           --------------------------
	.section	.nv.global.init,"aw",@progbits
.nv.global.init:
	.type		$str$27,@object
	.size		$str$27,($str$28 - $str$27)
$str$27:
        /*0000*/ 	.byte	0x28, 0x61, 0x64, 0x64, 0x72, 0x65, 0x73, 0x73, 0x20, 0x26, 0x20, 0x6d, 0x61, 0x73, 0x6b, 0x29
        /*0010*/ 	.byte	0x20, 0x3d, 0x3d, 0x20, 0x30, 0x00
	.type		$str$28,@object
	.size		$str$28,($str$26 - $str$28)
$str$28:
        /*0016*/ 	.byte	0x2f, 0x74, 0x6d, 0x70, 0x2f, 0x63, 0x75, 0x74, 0x6c, 0x61, 0x73, 0x73, 0x5f, 0x73, 0x77, 0x65
        /*0026*/ 	.byte	0x65, 0x70, 0x5f, 0x73, 0x72, 0x63, 0x2f, 0x69, 0x6e, 0x63, 0x6c, 0x75, 0x64, 0x65, 0x2f, 0x63
        /*0036*/ 	.byte	0x75, 0x74, 0x65, 0x2f, 0x70, 0x6f, 0x69, 0x6e, 0x74, 0x65, 0x72, 0x5f, 0x66, 0x6c, 0x61, 0x67
        /*0046*/ 	.byte	0x67, 0x65, 0x64, 0x2e, 0x68, 0x70, 0x70, 0x00
	.type		$str$26,@object
	.size		$str$26,($str$25 - $str$26)
$str$26:
        /*004e*/ 	.byte	0x2f, 0x74, 0x6d, 0x70, 0x2f, 0x63, 0x75, 0x74, 0x6c, 0x61, 0x73, 0x73, 0x5f, 0x73, 0x77, 0x65
        /*005e*/ 	.byte	0x65, 0x70, 0x5f, 0x73, 0x72, 0x63, 0x2f, 0x69, 0x6e, 0x63, 0x6c, 0x75, 0x64, 0x65, 0x2f, 0x63
        /*006e*/ 	.byte	0x75, 0x74, 0x65, 0x2f, 0x61, 0x74, 0x6f, 0x6d, 0x2f, 0x63, 0x6f, 0x70, 0x79, 0x5f, 0x74, 0x72
        /*007e*/ 	.byte	0x61, 0x69, 0x74, 0x73, 0x5f, 0x73, 0x6d, 0x31, 0x30, 0x30, 0x2e, 0x68, 0x70, 0x70, 0x00
	.type		$str$25,@object
	.size		$str$25,(__unnamed_1 - $str$25)
$str$25:
        /*008d*/ 	.byte	0x28, 0x28, 0x75, 0x69, 0x6e, 0x74, 0x33, 0x32, 0x5f, 0x74, 0x28, 0x74, 0x68, 0x72, 0x65, 0x61
        /*009d*/ 	.byte	0x64, 0x49, 0x64, 0x78, 0x2e, 0x78, 0x29, 0x20, 0x2f, 0x20, 0x33, 0x32, 0x29, 0x20, 0x25, 0x20
        /*00ad*/ 	.byte	0x34, 0x29, 0x20, 0x3d, 0x3d, 0x20, 0x28, 0x28, 0x28, 0x74, 0x6d, 0x65, 0x6d, 0x5f, 0x61, 0x64
        /*00bd*/ 	.byte	0x64, 0x72, 0x20, 0x3e, 0x3e, 0x20, 0x31, 0x36, 0x29, 0x20, 0x2f, 0x20, 0x33, 0x32, 0x29, 0x20
        /*00cd*/ 	.byte	0x25, 0x20, 0x34, 0x29, 0x00
	.type		__unnamed_1,@object
	.size		__unnamed_1,(__unnamed_2 - __unnamed_1)
__unnamed_1:
        /*00d2*/ 	.byte	0x61, 0x75, 0x74, 0x6f, 0x20, 0x63, 0x75, 0x74, 0x65, 0x3a, 0x3a, 0x61, 0x73, 0x5f, 0x70, 0x6f
        /* <DEDUP_REMOVED lines=23> */
        /*0252*/ 	.byte	0x3c, 0x32, 0x30, 0x34, 0x38, 0x3e, 0x3e, 0x3e, 0x3e, 0x5d, 0x00
	.type		__unnamed_2,@object
	.size		__unnamed_2,(.L_2 - __unnamed_2)
__unnamed_2:
        /* <DEDUP_REMOVED lines=45> */
        /*052d*/ 	.byte	0x3e, 0x3e, 0x3e, 0x5d, 0x00
.L_2:


//--------------------- .nv.shared._ZN7cutlass13device_kernelINS_4gemm6kernel13GemmUniversalIN4cute5tupleIJiiiiEEENS1_10collective13CollectiveMmaINS1_35MainloopSm100TmaUmmaWarpSpecializedILi2ELi2ELi4ENS5_IJNS4_1CILi1EEESB_SB_EEEEENS5_IJNSA_ILi64EEENSA_ILi256EEESE_EEEfNS5_IJlSB_lEEEfSH_NS4_8TiledMMAINS4_8MMA_AtomIJNS4_17SM100_MMA_TF32_SSINS_10tfloat32_tESL_fLi64ELi256ELNS4_4UMMA5MajorE0ELSN_0ELNSM_7ScaleInE0ELSO_0EEEEEENS4_6LayoutISC_NS5_IJNSA_ILi0EEESS_SS_EEEEENS5_IJNS4_10UnderscoreESV_SV_EEEEENS4_13SM90_TMA_LOADENS4_14ComposedLayoutINS4_7SwizzleILi3ELi4ELi3EEENS4_18smem_ptr_flag_bitsILi32EEENSR_INS5_IJNSA_ILi8EEENSA_ILi32EEEEEENS5_IJS15_SB_EEEEEEEvNS4_8identityESY_S19_vS1A_EENS_8epilogue10collective18CollectiveEpilogueINS1C_23Sm100TmaWarpSpecializedILi4ELi2ELi16ELb1ELb0EEEJSG_NS5_IJNSR_ISE_SB_EENSR_IS15_SB_EEEEEfSH_fSH_NS1C_6fusion15FusionCallbacksIS1G_NS1K_17LinearCombinationIffffLNS_15FloatRoundStyleE2EEESG_S1J_JEEENS4_5SM1004TMEM4LOAD26SM100_TMEM_LOAD_16dp128b8xESY_S19_NS4_17SM75_U32x4_LDSM_NENS4_14SM90_TMA_STOREES19_NS4_17SM90_U32x4_STSM_NENS4_39AutoVectorizingCopyWithAssumedAlignmentILi128EEEEEEvvEEEEvNT_6ParamsE --------------------------
	.section	.nv.shared._ZN7cutlass13device_kernelINS_4gemm6kernel13GemmUniversalIN4cute5tupleIJiiiiEEENS1_10collective13CollectiveMmaINS1_35MainloopSm100TmaUmmaWarpSpecializedILi2ELi2ELi4ENS5_IJNS4_1CILi1EEESB_SB_EEEEENS5_IJNSA_ILi64EEENSA_ILi256EEESE_EEEfNS5_IJlSB_lEEEfSH_NS4_8TiledMMAINS4_8MMA_AtomIJNS4_17SM100_MMA_TF32_SSINS_10tfloat32_tESL_fLi64ELi256ELNS4_4UMMA5MajorE0ELSN_0ELNSM_7ScaleInE0ELSO_0EEEEEENS4_6LayoutISC_NS5_IJNSA_ILi0EEESS_SS_EEEEENS5_IJNS4_10UnderscoreESV_SV_EEEEENS4_13SM90_TMA_LOADENS4_14ComposedLayoutINS4_7SwizzleILi3ELi4ELi3EEENS4_18smem_ptr_flag_bitsILi32EEENSR_INS5_IJNSA_ILi8EEENSA_ILi32EEEEEENS5_IJS15_SB_EEEEEEEvNS4_8identityESY_S19_vS1A_EENS_8epilogue10collective18CollectiveEpilogueINS1C_23Sm100TmaWarpSpecializedILi4ELi2ELi16ELb1ELb0EEEJSG_NS5_IJNSR_ISE_SB_EENSR_IS15_SB_EEEEEfSH_fSH_NS1C_6fusion15FusionCallbacksIS1G_NS1K_17LinearCombinationIffffLNS_15FloatRoundStyleE2EEESG_S1J_JEEENS4_5SM1004TMEM4LOAD26SM100_TMEM_LOAD_16dp128b8xESY_S19_NS4_17SM75_U32x4_LDSM_NENS4_14SM90_TMA_STOREES19_NS4_17SM90_U32x4_STSM_NENS4_39AutoVectorizingCopyWithAssumedAlignmentILi128EEEEEEvvEEEEvNT_6ParamsE,"aw",@nobits
	.sectionflags	@""
	.align	16
	.zero		1024


//--------------------- .nv.shared.reserved.0     --------------------------
	.section	.nv.shared.reserved.0,"aw",@nobits
	.weak		__nv_reservedSMEM_offset_0_alias
	.size		__nv_reservedSMEM_offset_0_alias, 0, 64
	.other		__nv_reservedSMEM_offset_0_alias,@"STO_CUDA_RESERVED_SHARED STV_DEFAULT"
__nv_reservedSMEM_offset_0_alias:
	.zero		0
.nv.shared.reserved.0:
	.zero		64
	.weak		__nv_reservedSMEM_tcgen05_partition
	.type		__nv_reservedSMEM_tcgen05_partition,@object
	.size		__nv_reservedSMEM_tcgen05_partition,(.L_0 - __nv_reservedSMEM_tcgen05_partition)
__nv_reservedSMEM_tcgen05_partition:
	.zero		32
.L_0:


//--------------------- .nv.global                --------------------------
	.section	.nv.global,"aw",@nobits
.nv.global:
	.type		_ZN40_INTERNAL_f949752d_4_k_cu_f94ca356_345984cute1_E,@object
	.size		_ZN40_INTERNAL_f949752d_4_k_cu_f94ca356_345984cute1_E,(_ZN40_INTERNAL_f949752d_4_k_cu_f94ca356_345984cuda3std3__45__cpo6cbeginE - _ZN40_INTERNAL_f949752d_4_k_cu_f94ca356_345984cute1_E)
_ZN40_INTERNAL_f949752d_4_k_cu_f94ca356_345984cute1_E:
	.zero		1
	.type		_ZN40_INTERNAL_f949752d_4_k_cu_f94ca356_345984cuda3std3__45__cpo6cbeginE,@object
	.size		_ZN40_INTERNAL_f949752d_4_k_cu_f94ca356_345984cuda3std3__45__cpo6cbeginE,(_ZN40_INTERNAL_f949752d_4_k_cu_f94ca356_345984cuda3std3__48in_placeE - _ZN40_INTERNAL_f949752d_4_k_cu_f94ca356_345984cuda3std3__45__cpo6cbeginE)
_ZN40_INTERNAL_f949752d_4_k_cu_f94ca356_345984cuda3std3__45__cpo6cbeginE:
	.zero		1
	.type		_ZN40_INTERNAL_f949752d_4_k_cu_f94ca356_345984cuda3std3__48in_placeE,@object
	.size		_ZN40_INTERNAL_f949752d_4_k_cu_f94ca356_345984cuda3std3__48in_placeE,(_ZN40_INTERNAL_f949752d_4_k_cu_f94ca356_345984cuda3std6ranges3__45__cpo9iter_moveE - _ZN40_INTERNAL_f949752d_4_k_cu_f94ca356_345984cuda3std3__48in_placeE)
_ZN40_INTERNAL_f949752d_4_k_cu_f94ca356_345984cuda3std3__48in_placeE:
	.zero		1
	.type		_ZN40_INTERNAL_f949752d_4_k_cu_f94ca356_345984cuda3std6ranges3__45__cpo9iter_moveE,@object
	.size		_ZN40_INTERNAL_f949752d_4_k_cu_f94ca356_345984cuda3std6ranges3__45__cpo9iter_moveE,(_ZN40_INTERNAL_f949752d_4_k_cu_f94ca356_345984cuda3std3__45__cpo5beginE - _ZN40_INTERNAL_f949752d_4_k_cu_f94ca356_345984cuda3std6ranges3__45__cpo9iter_moveE)
_ZN40_INTERNAL_f949752d_4_k_cu_f94ca356_345984cuda3std6ranges3__45__cpo9iter_moveE:
	.zero		1
	.type		_ZN40_INTERNAL_f949752d_4_k_cu_f94ca356_345984cuda3std3__45__cpo5beginE,@object
	.size		_ZN40_INTERNAL_f949752d_4_k_cu_f94ca356_345984cuda3std3__45__cpo5beginE,(_ZN40_INTERNAL_f949752d_4_k_cu_f94ca356_345984cuda3std3__442_GLOBAL__N__f949752d_4_k_cu_f94ca356_345986ignoreE - _ZN40_INTERNAL_f949752d_4_k_cu_f94ca356_345984cuda3std3__45__cpo5beginE)
_ZN40_INTERNAL_f949752d_4_k_cu_f94ca356_345984cuda3std3__45__cpo5beginE:
	.zero		1
	.type		_ZN40_INTERNAL_f949752d_4_k_cu_f94ca356_345984cuda3std3__442_GLOBAL__N__f949752d_4_k_cu_f94ca356_345986ignoreE,@object
	.size		_ZN40_INTERNAL_f949752d_4_k_cu_f94ca356_345984cuda3std3__442_GLOBAL__N__f949752d_4_k_cu_f94ca356_345986ignoreE,(_ZN40_INTERNAL_f949752d_4_k_cu_f94ca356_345984cute7productE - _ZN40_INTERNAL_f949752d_4_k_cu_f94ca356_345984cuda3std3__442_GLOBAL__N__f949752d_4_k_cu_f94ca356_345986ignoreE)
_ZN40_INTERNAL_f949752d_4_k_cu_f94ca356_345984cuda3std3__442_GLOBAL__N__f949752d_4_k_cu_f94ca356_345986ignoreE:
	.zero		1
	.type		_ZN40_INTERNAL_f949752d_4_k_cu_f94ca356_345984cute7productE,@object
	.size		_ZN40_INTERNAL_f949752d_4_k_cu_f94ca356_345984cute7productE,(_ZN40_INTERNAL_f949752d_4_k_cu_f94ca356_345984cuda3std3__45__cpo3endE - _ZN40_INTERNAL_f949752d_4_k_cu_f94ca356_345984cute7productE)
_ZN40_INTERNAL_f949752d_4_k_cu_f94ca356_345984cute7productE:
	.zero		1
	.type		_ZN40_INTERNAL_f949752d_4_k_cu_f94ca356_345984cuda3std3__45__cpo3endE,@object
	.size		_ZN40_INTERNAL_f949752d_4_k_cu_f94ca356_345984cuda3std3__45__cpo3endE,(_ZN40_INTERNAL_f949752d_4_k_cu_f94ca356_345984cuda3std3__419piecewise_constructE - _ZN40_INTERNAL_f949752d_4_k_cu_f94ca356_345984cuda3std3__45__cpo3endE)
_ZN40_INTERNAL_f949752d_4_k_cu_f94ca356_345984cuda3std3__45__cpo3endE:
	.zero		1
	.type		_ZN40_INTERNAL_f949752d_4_k_cu_f94ca356_345984cuda3std3__419piecewise_constructE,@object
	.size		_ZN40_INTERNAL_f949752d_4_k_cu_f94ca356_345984cuda3std3__419piecewise_constructE,(_ZN40_INTERNAL_f949752d_4_k_cu_f94ca356_345984cuda3std3__45__cpo4cendE - _ZN40_INTERNAL_f949752d_4_k_cu_f94ca356_345984cuda3std3__419piecewise_constructE)
_ZN40_INTERNAL_f949752d_4_k_cu_f94ca356_345984cuda3std3__419piecewise_constructE:
	.zero		1
	.type		_ZN40_INTERNAL_f949752d_4_k_cu_f94ca356_345984cuda3std3__45__cpo4cendE,@object
	.size		_ZN40_INTERNAL_f949752d_4_k_cu_f94ca356_345984cuda3std3__45__cpo4cendE,(_ZN40_INTERNAL_f949752d_4_k_cu_f94ca356_345984cuda3std6ranges3__45__cpo4swapE - _ZN40_INTERNAL_f949752d_4_k_cu_f94ca356_345984cuda3std3__45__cpo4cendE)
_ZN40_INTERNAL_f949752d_4_k_cu_f94ca356_345984cuda3std3__45__cpo4cendE:
	.zero		1
	.type		_ZN40_INTERNAL_f949752d_4_k_cu_f94ca356_345984cuda3std6ranges3__45__cpo4swapE,@object
	.size		_ZN40_INTERNAL_f949752d_4_k_cu_f94ca356_345984cuda3std6ranges3__45__cpo4swapE,(.L_10 - _ZN40_INTERNAL_f949752d_4_k_cu_f94ca356_345984cuda3std6ranges3__45__cpo4swapE)
_ZN40_INTERNAL_f949752d_4_k_cu_f94ca356_345984cuda3std6ranges3__45__cpo4swapE:
	.zero		1
.L_10:


//--------------------- .nv.constant0._ZN7cutlass13device_kernelINS_4gemm6kernel13GemmUniversalIN4cute5tupleIJiiiiEEENS1_10collective13CollectiveMmaINS1_35MainloopSm100TmaUmmaWarpSpecializedILi2ELi2ELi4ENS5_IJNS4_1CILi1EEESB_SB_EEEEENS5_IJNSA_ILi64EEENSA_ILi256EEESE_EEEfNS5_IJlSB_lEEEfSH_NS4_8TiledMMAINS4_8MMA_AtomIJNS4_17SM100_MMA_TF32_SSINS_10tfloat32_tESL_fLi64ELi256ELNS4_4UMMA5MajorE0ELSN_0ELNSM_7ScaleInE0ELSO_0EEEEEENS4_6LayoutISC_NS5_IJNSA_ILi0EEESS_SS_EEEEENS5_IJNS4_10UnderscoreESV_SV_EEEEENS4_13SM90_TMA_LOADENS4_14ComposedLayoutINS4_7SwizzleILi3ELi4ELi3EEENS4_18smem_ptr_flag_bitsILi32EEENSR_INS5_IJNSA_ILi8EEENSA_ILi32EEEEEENS5_IJS15_SB_EEEEEEEvNS4_8identityESY_S19_vS1A_EENS_8epilogue10collective18CollectiveEpilogueINS1C_23Sm100TmaWarpSpecializedILi4ELi2ELi16ELb1ELb0EEEJSG_NS5_IJNSR_ISE_SB_EENSR_IS15_SB_EEEEEfSH_fSH_NS1C_6fusion15FusionCallbacksIS1G_NS1K_17LinearCombinationIffffLNS_15FloatRoundStyleE2EEESG_S1J_JEEENS4_5SM1004TMEM4LOAD26SM100_TMEM_LOAD_16dp128b8xESY_S19_NS4_17SM75_U32x4_LDSM_NENS4_14SM90_TMA_STOREES19_NS4_17SM90_U32x4_STSM_NENS4_39AutoVectorizingCopyWithAssumedAlignmentILi128EEEEEEvvEEEEvNT_6ParamsE --------------------------
	.section	.nv.constant0._ZN7cutlass13device_kernelINS_4gemm6kernel13GemmUniversalIN4cute5tupleIJiiiiEEENS1_10collective13CollectiveMmaINS1_35MainloopSm100TmaUmmaWarpSpecializedILi2ELi2ELi4ENS5_IJNS4_1CILi1EEESB_SB_EEEEENS5_IJNSA_ILi64EEENSA_ILi256EEESE_EEEfNS5_IJlSB_lEEEfSH_NS4_8TiledMMAINS4_8MMA_AtomIJNS4_17SM100_MMA_TF32_SSINS_10tfloat32_tESL_fLi64ELi256ELNS4_4UMMA5MajorE0ELSN_0ELNSM_7ScaleInE0ELSO_0EEEEEENS4_6LayoutISC_NS5_IJNSA_ILi0EEESS_SS_EEEEENS5_IJNS4_10UnderscoreESV_SV_EEEEENS4_13SM90_TMA_LOADENS4_14ComposedLayoutINS4_7SwizzleILi3ELi4ELi3EEENS4_18smem_ptr_flag_bitsILi32EEENSR_INS5_IJNSA_ILi8EEENSA_ILi32EEEEEENS5_IJS15_SB_EEEEEEEvNS4_8identityESY_S19_vS1A_EENS_8epilogue10collective18CollectiveEpilogueINS1C_23Sm100TmaWarpSpecializedILi4ELi2ELi16ELb1ELb0EEEJSG_NS5_IJNSR_ISE_SB_EENSR_IS15_SB_EEEEEfSH_fSH_NS1C_6fusion15FusionCallbacksIS1G_NS1K_17LinearCombinationIffffLNS_15FloatRoundStyleE2EEESG_S1J_JEEENS4_5SM1004TMEM4LOAD26SM100_TMEM_LOAD_16dp128b8xESY_S19_NS4_17SM75_U32x4_LDSM_NENS4_14SM90_TMA_STOREES19_NS4_17SM90_U32x4_STSM_NENS4_39AutoVectorizingCopyWithAssumedAlignmentILi128EEEEEEvvEEEEvNT_6ParamsE,"a",@progbits
	.sectionflags	@""
	.align	4
.nv.constant0._ZN7cutlass13device_kernelINS_4gemm6kernel13GemmUniversalIN4cute5tupleIJiiiiEEENS1_10collective13CollectiveMmaINS1_35MainloopSm100TmaUmmaWarpSpecializedILi2ELi2ELi4ENS5_IJNS4_1CILi1EEESB_SB_EEEEENS5_IJNSA_ILi64EEENSA_ILi256EEESE_EEEfNS5_IJlSB_lEEEfSH_NS4_8TiledMMAINS4_8MMA_AtomIJNS4_17SM100_MMA_TF32_SSINS_10tfloat32_tESL_fLi64ELi256ELNS4_4UMMA5MajorE0ELSN_0ELNSM_7ScaleInE0ELSO_0EEEEEENS4_6LayoutISC_NS5_IJNSA_ILi0EEESS_SS_EEEEENS5_IJNS4_10UnderscoreESV_SV_EEEEENS4_13SM90_TMA_LOADENS4_14ComposedLayoutINS4_7SwizzleILi3ELi4ELi3EEENS4_18smem_ptr_flag_bitsILi32EEENSR_INS5_IJNSA_ILi8EEENSA_ILi32EEEEEENS5_IJS15_SB_EEEEEEEvNS4_8identityESY_S19_vS1A_EENS_8epilogue10collective18CollectiveEpilogueINS1C_23Sm100TmaWarpSpecializedILi4ELi2ELi16ELb1ELb0EEEJSG_NS5_IJNSR_ISE_SB_EENSR_IS15_SB_EEEEEfSH_fSH_NS1C_6fusion15FusionCallbacksIS1G_NS1K_17LinearCombinationIffffLNS_15FloatRoundStyleE2EEESG_S1J_JEEENS4_5SM1004TMEM4LOAD26SM100_TMEM_LOAD_16dp128b8xESY_S19_NS4_17SM75_U32x4_LDSM_NENS4_14SM90_TMA_STOREES19_NS4_17SM90_U32x4_STSM_NENS4_39AutoVectorizingCopyWithAssumedAlignmentILi128EEEEEEvvEEEEvNT_6ParamsE:
	.zero		2944


//--------------------- SYMBOLS --------------------------

	.type		.nv.reservedSmem.offset0,@object
	.size		.nv.reservedSmem.offset0,0x4
	.type		.nv.reservedSmem.cap,@object
	.size		.nv.reservedSmem.cap,0x4
	.type		__assertfail,@function
